	.headerflags	@"EF_CUDA_TEXMODE_UNIFIED EF_CUDA_64BIT_ADDRESS EF_CUDA_ACCELERATORS EF_CUDA_SM90 EF_CUDA_VIRTUAL_SM(EF_CUDA_SM90)"
	.elftype	@"ET_EXEC"


//--------------------- .nv.info                  --------------------------
	.section	.nv.info,"",@"SHT_CUDA_INFO"
	.align	4


	//----- nvinfo : EIATTR_REGCOUNT
	.align		4
        /*0000*/ 	.byte	0x04, 0x2f
        /*0002*/ 	.short	(.L_1 - .L_0)
	.align		4
.L_0:
        /*0004*/ 	.word	index@(triton_poi_fused_cat_20)
        /*0008*/ 	.word	0x00000028


	//----- nvinfo : EIATTR_MIN_STACK_SIZE
	.align		4
.L_1:
        /*000c*/ 	.byte	0x04, 0x12
        /*000e*/ 	.short	(.L_3 - .L_2)
	.align		4
.L_2:
        /*0010*/ 	.word	index@(triton_poi_fused_cat_20)
        /*0014*/ 	.word	0x00000000


	//----- nvinfo : EIATTR_FRAME_SIZE
	.align		4
.L_3:
        /*0018*/ 	.byte	0x04, 0x11
        /*001a*/ 	.short	(.L_5 - .L_4)
	.align		4
.L_4:
        /*001c*/ 	.word	index@(triton_poi_fused_cat_20)
        /*0020*/ 	.word	0x00000000


	//----- nvinfo : EIATTR_MIN_STACK_SIZE
	.align		4
.L_5:
        /*0024*/ 	.byte	0x04, 0x12
        /*0026*/ 	.short	(.L_7 - .L_6)
	.align		4
.L_6:
        /*0028*/ 	.word	index@(triton_poi_fused_cat_20)
        /*002c*/ 	.word	0x00000000
.L_7:


//--------------------- .nv.info.triton_poi_fused_cat_20 --------------------------
	.section	.nv.info.triton_poi_fused_cat_20,"",@"SHT_CUDA_INFO"
	.sectionflags	@""
	.align	4


	//----- nvinfo : EIATTR_CUDA_API_VERSION
	.align		4
        /*0000*/ 	.byte	0x04, 0x37
        /*0002*/ 	.short	(.L_9 - .L_8)
.L_8:
        /*0004*/ 	.word	0x0000007c


	//----- nvinfo : EIATTR_KPARAM_INFO
	.align		4
.L_9:
        /*0008*/ 	.byte	0x04, 0x17
        /*000a*/ 	.short	(.L_11 - .L_10)
.L_10:
        /*000c*/ 	.word	0x00000000
        /*0010*/ 	.short	0x000d
        /*0012*/ 	.short	0x0068
        /*0014*/ 	.byte	0x00, 0xf0, 0x11, 0x00


	//----- nvinfo : EIATTR_KPARAM_INFO
	.align		4
.L_11:
        /*0018*/ 	.byte	0x04, 0x17
        /*001a*/ 	.short	(.L_13 - .L_12)
.L_12:
        /*001c*/ 	.word	0x00000000
        /*0020*/ 	.short	0x000c
        /*0022*/ 	.short	0x0060
        /*0024*/ 	.byte	0x00, 0xf4, 0x21, 0x00


	//----- nvinfo : EIATTR_KPARAM_INFO
	.align		4
.L_13:
        /*0028*/ 	.byte	0x04, 0x17
        /*002a*/ 	.short	(.L_15 - .L_14)
.L_14:
        /*002c*/ 	.word	0x00000000
        /*0030*/ 	.short	0x000b
        /*0032*/ 	.short	0x0058
        /*0034*/ 	.byte	0x00, 0xf4, 0x21, 0x00


	//----- nvinfo : EIATTR_KPARAM_INFO
	.align		4
.L_15:
        /*0038*/ 	.byte	0x04, 0x17
        /*003a*/ 	.short	(.L_17 - .L_16)
.L_16:
        /*003c*/ 	.word	0x00000000
        /*0040*/ 	.short	0x000a
        /*0042*/ 	.short	0x0050
        /*0044*/ 	.byte	0x00, 0xf4, 0x21, 0x00


	//----- nvinfo : EIATTR_KPARAM_INFO
	.align		4
.L_17:
        /*0048*/ 	.byte	0x04, 0x17
        /*004a*/ 	.short	(.L_19 - .L_18)
.L_18:
        /*004c*/ 	.word	0x00000000
        /*0050*/ 	.short	0x0009
        /*0052*/ 	.short	0x0048
        /*0054*/ 	.byte	0x00, 0xf4, 0x21, 0x00


	//----- nvinfo : EIATTR_KPARAM_INFO
	.align		4
.L_19:
        /*0058*/ 	.byte	0x04, 0x17
        /*005a*/ 	.short	(.L_21 - .L_20)
.L_20:
        /*005c*/ 	.word	0x00000000
        /*0060*/ 	.short	0x0008
        /*0062*/ 	.short	0x0040
        /*0064*/ 	.byte	0x00, 0xf4, 0x21, 0x00


	//----- nvinfo : EIATTR_KPARAM_INFO
	.align		4
.L_21:
        /*0068*/ 	.byte	0x04, 0x17
        /*006a*/ 	.short	(.L_23 - .L_22)
.L_22:
        /*006c*/ 	.word	0x00000000
        /*0070*/ 	.short	0x0007
        /*0072*/ 	.short	0x0038
        /*0074*/ 	.byte	0x00, 0xf4, 0x21, 0x00


	//----- nvinfo : EIATTR_KPARAM_INFO
	.align		4
.L_23:
        /*0078*/ 	.byte	0x04, 0x17
        /*007a*/ 	.short	(.L_25 - .L_24)
.L_24:
        /*007c*/ 	.word	0x00000000
        /*0080*/ 	.short	0x0006
        /*0082*/ 	.short	0x0030
        /*0084*/ 	.byte	0x00, 0xf4, 0x21, 0x00


	//----- nvinfo : EIATTR_KPARAM_INFO
	.align		4
.L_25:
        /*0088*/ 	.byte	0x04, 0x17
        /*008a*/ 	.short	(.L_27 - .L_26)
.L_26:
        /*008c*/ 	.word	0x00000000
        /*0090*/ 	.short	0x0005
        /*0092*/ 	.short	0x0028
        /*0094*/ 	.byte	0x00, 0xf4, 0x21, 0x00


	//----- nvinfo : EIATTR_KPARAM_INFO
	.align		4
.L_27:
        /*0098*/ 	.byte	0x04, 0x17
        /*009a*/ 	.short	(.L_29 - .L_28)
.L_28:
        /*009c*/ 	.word	0x00000000
        /*00a0*/ 	.short	0x0004
        /*00a2*/ 	.short	0x0020
        /*00a4*/ 	.byte	0x00, 0xf4, 0x21, 0x00


	//----- nvinfo : EIATTR_KPARAM_INFO
	.align		4
.L_29:
        /*00a8*/ 	.byte	0x04, 0x17
        /*00aa*/ 	.short	(.L_31 - .L_30)
.L_30:
        /*00ac*/ 	.word	0x00000000
        /*00b0*/ 	.short	0x0003
        /*00b2*/ 	.short	0x0018
        /*00b4*/ 	.byte	0x00, 0xf4, 0x21, 0x00


	//----- nvinfo : EIATTR_KPARAM_INFO
	.align		4
.L_31:
        /*00b8*/ 	.byte	0x04, 0x17
        /*00ba*/ 	.short	(.L_33 - .L_32)
.L_32:
        /*00bc*/ 	.word	0x00000000
        /*00c0*/ 	.short	0x0002
        /*00c2*/ 	.short	0x0010
        /*00c4*/ 	.byte	0x00, 0xf4, 0x21, 0x00


	//----- nvinfo : EIATTR_KPARAM_INFO
	.align		4
.L_33:
        /*00c8*/ 	.byte	0x04, 0x17
        /*00ca*/ 	.short	(.L_35 - .L_34)
.L_34:
        /*00cc*/ 	.word	0x00000000
        /*00d0*/ 	.short	0x0001
        /*00d2*/ 	.short	0x0008
        /*00d4*/ 	.byte	0x00, 0xf4, 0x21, 0x00


	//----- nvinfo : EIATTR_KPARAM_INFO
	.align		4
.L_35:
        /*00d8*/ 	.byte	0x04, 0x17
        /*00da*/ 	.short	(.L_37 - .L_36)
.L_36:
        /*00dc*/ 	.word	0x00000000
        /*00e0*/ 	.short	0x0000
        /*00e2*/ 	.short	0x0000
        /*00e4*/ 	.byte	0x00, 0xf4, 0x21, 0x00


	//----- nvinfo : EIATTR_SPARSE_MMA_MASK
	.align		4
.L_37:
        /*00e8*/ 	.byte	0x03, 0x50
        /*00ea*/ 	.short	0x0000


	//----- nvinfo : EIATTR_MAXREG_COUNT
	.align		4
        /*00ec*/ 	.byte	0x03, 0x1b
        /*00ee*/ 	.short	0x00ff


	//----- nvinfo : EIATTR_EXIT_INSTR_OFFSETS
	.align		4
        /*00f0*/ 	.byte	0x04, 0x1c
        /*00f2*/ 	.short	(.L_39 - .L_38)


	//   ....[0]....
.L_38:
        /*00f4*/ 	.word	0x000023f0


	//   ....[1]....
        /*00f8*/ 	.word	0x00002410


	//----- nvinfo : EIATTR_REQNTID
	.align		4
.L_39:
        /*00fc*/ 	.byte	0x04, 0x10
        /*00fe*/ 	.short	(.L_41 - .L_40)
.L_40:
        /*0100*/ 	.word	0x00000100
        /*0104*/ 	.word	0x00000001
        /*0108*/ 	.word	0x00000001


	//----- nvinfo : EIATTR_CBANK_PARAM_SIZE
	.align		4
.L_41:
        /*010c*/ 	.byte	0x03, 0x19
        /*010e*/ 	.short	0x006c


	//----- nvinfo : EIATTR_PARAM_CBANK
	.align		4
        /*0110*/ 	.byte	0x04, 0x0a
        /*0112*/ 	.short	(.L_43 - .L_42)
	.align		4
.L_42:
        /*0114*/ 	.word	index@(.nv.constant0.triton_poi_fused_cat_20)
        /*0118*/ 	.short	0x0210
        /*011a*/ 	.short	0x006c


	//----- nvinfo : EIATTR_SW_WAR
	.align		4
.L_43:
        /*011c*/ 	.byte	0x04, 0x36
        /*011e*/ 	.short	(.L_45 - .L_44)
.L_44:
        /*0120*/ 	.word	0x00000008
.L_45:


//--------------------- .nv.callgraph             --------------------------
	.section	.nv.callgraph,"",@"SHT_CUDA_CALLGRAPH"
	.align	4
	.sectionentsize	8
	.align		4
        /*0000*/ 	.word	0x00000000
	.align		4
        /*0004*/ 	.word	0xffffffff
	.align		4
        /*0008*/ 	.word	0x00000000
	.align		4
        /*000c*/ 	.word	0xfffffffe
	.align		4
        /*0010*/ 	.word	0x00000000
	.align		4
        /*0014*/ 	.word	0xfffffffd
	.align		4
        /*0018*/ 	.word	0x00000000
	.align		4
        /*001c*/ 	.word	0xfffffffc


//--------------------- .text.triton_poi_fused_cat_20 --------------------------
	.section	.text.triton_poi_fused_cat_20,"ax",@progbits
	.align	128
        .global         triton_poi_fused_cat_20
        .type           triton_poi_fused_cat_20,@function
        .size           triton_poi_fused_cat_20,(.L_x_1 - triton_poi_fused_cat_20)
        .other          triton_poi_fused_cat_20,@"STO_CUDA_ENTRY STV_DEFAULT"
triton_poi_fused_cat_20:
.text.triton_poi_fused_cat_20:
[----:B------:R-:W0:Y:S01]  /*0000*/  LDC R1, c[0x0][0x28] ;  /* 0x00000a00ff017b82 */ /* 0x000e220000000800 */
[----:B------:R-:W1:Y:S01]  /*0010*/  S2R R0, SR_TID.X ;  /* 0x0000000000007919 */ /* 0x000e620000002100 */
[----:B------:R-:W-:-:S06]  /*0020*/  ULDC.64 UR4, c[0x0][0x208] ;  /* 0x0000820000047ab9 */ /* 0x000fcc0000000a00 */
[----:B------:R-:W2:Y:S01]  /*0030*/  LDC.64 R34, c[0x0][0x230] ;  /* 0x00008c00ff227b82 */ /* 0x000ea20000000a00 */
[----:B------:R-:W3:Y:S07]  /*0040*/  S2R R3, SR_CTAID.X ;  /* 0x0000000000037919 */ /* 0x000eee0000002500 */
[----:B------:R-:W4:Y:S01]  /*0050*/  LDC.64 R36, c[0x0][0x238] ;  /* 0x00008e00ff247b82 */ /* 0x000f220000000a00 */
[----:B-1----:R-:W-:-:S05]  /*0060*/  IMAD.SHL.U32 R0, R0, 0x2, RZ ;  /* 0x0000000200007824 */ /* 0x002fca00078e00ff */
[----:B------:R-:W-:-:S05]  /*0070*/  LOP3.LUT R0, R0, 0x1fe, RZ, 0xc0, !PT ;  /* 0x000001fe00007812 */ /* 0x000fca00078ec0ff */
[----:B---3--:R-:W-:-:S04]  /*0080*/  IMAD R4, R3, 0x200, R0 ;  /* 0x0000020003047824 */ /* 0x008fc800078e0200 */
[C---:B------:R-:W-:Y:S01]  /*0090*/  IMAD.HI R0, R4.reuse, 0x1948b0fd, RZ ;  /* 0x1948b0fd04007827 */ /* 0x040fe200078e02ff */
[----:B------:R-:W-:-:S03]  /*00a0*/  ISETP.GE.AND P0, PT, R4, 0x79e540, PT ;  /* 0x0079e5400400780c */ /* 0x000fc60003f06270 */
[----:B------:R-:W-:Y:S01]  /*00b0*/  IMAD.HI R5, R4, 0x10cd2063, RZ ;  /* 0x10cd206304057827 */ /* 0x000fe200078e02ff */
[----:B------:R-:W-:-:S03]  /*00c0*/  SHF.R.U32.HI R3, RZ, 0x1f, R0 ;  /* 0x0000001fff037819 */ /* 0x000fc60000011600 */
[----:B------:R-:W-:Y:S01]  /*00d0*/  VIADD R11, R4, 0x1 ;  /* 0x00000001040b7836 */ /* 0x000fe20000000000 */
[----:B------:R-:W-:Y:S02]  /*00e0*/  SHF.R.U32.HI R2, RZ, 0x1f, R5 ;  /* 0x0000001fff027819 */ /* 0x000fe40000011605 */
[----:B------:R-:W-:Y:S01]  /*00f0*/  LEA.HI.SX32 R0, R0, R3, 0x1d ;  /* 0x0000000300007211 */ /* 0x000fe200078feaff */
[----:B------:R-:W-:Y:S01]  /*0100*/  IMAD.HI R3, R11, 0x1948b0fd, RZ ;  /* 0x1948b0fd0b037827 */ /* 0x000fe200078e02ff */
[----:B------:R-:W-:-:S03]  /*0110*/  LEA.HI.SX32 R5, R5, R2, 0xf ;  /* 0x0000000205057211 */ /* 0x000fc600078f7aff */
[----:B------:R-:W-:Y:S01]  /*0120*/  IMAD.HI R6, R0, 0x550e73f5, RZ ;  /* 0x550e73f500067827 */ /* 0x000fe200078e02ff */
[----:B------:R-:W-:-:S03]  /*0130*/  SHF.R.U32.HI R2, RZ, 0x1f, R3 ;  /* 0x0000001fff027819 */ /* 0x000fc60000011603 */
[----:B------:R-:W-:Y:S01]  /*0140*/  IMAD R26, R5, -0x1e7950, R4 ;  /* 0xffe186b0051a7824 */ /* 0x000fe200078e0204 */
[----:B------:R-:W-:Y:S01]  /*0150*/  SHF.R.U32.HI R7, RZ, 0x1f, R6 ;  /* 0x0000001fff077819 */ /* 0x000fe20000011606 */
[----:B------:R-:W-:Y:S01]  /*0160*/  IMAD.HI R8, R11, 0x10cd2063, RZ ;  /* 0x10cd20630b087827 */ /* 0x000fe200078e02ff */
[----:B------:R-:W-:Y:S02]  /*0170*/  LEA.HI.SX32 R3, R3, R2, 0x1d ;  /* 0x0000000203037211 */ /* 0x000fe400078feaff */
[----:B------:R-:W-:Y:S01]  /*0180*/  LEA.HI.SX32 R7, R6, R7, 0x13 ;  /* 0x0000000706077211 */ /* 0x000fe200078f9aff */
[----:B------:R-:W-:Y:S01]  /*0190*/  IMAD.HI R21, R26, 0x1948b0fd, RZ ;  /* 0x1948b0fd1a157827 */ /* 0x000fe200078e02ff */
[----:B------:R-:W-:Y:S02]  /*01a0*/  SHF.R.U32.HI R9, RZ, 0x1f, R8 ;  /* 0x0000001fff097819 */ /* 0x000fe40000011608 */
[----:B------:R-:W-:Y:S01]  /*01b0*/  SHF.R.S32.HI R23, RZ, 0x1f, R26 ;  /* 0x0000001fff177819 */ /* 0x000fe2000001141a */
[----:B------:R-:W-:Y:S01]  /*01c0*/  IMAD.HI R2, R3, 0x550e73f5, RZ ;  /* 0x550e73f503027827 */ /* 0x000fe200078e02ff */
[----:B------:R-:W-:-:S02]  /*01d0*/  SHF.R.U32.HI R6, RZ, 0x1f, R21 ;  /* 0x0000001fff067819 */ /* 0x000fc40000011615 */
[----:B------:R-:W-:Y:S01]  /*01e0*/  LEA.HI.SX32 R8, R8, R9, 0xf ;  /* 0x0000000908087211 */ /* 0x000fe200078f7aff */
[----:B------:R-:W-:Y:S01]  /*01f0*/  VIADD R19, R26, 0xffebc000 ;  /* 0xffebc0001a137836 */ /* 0x000fe20000000000 */
[----:B------:R-:W-:Y:S01]  /*0200*/  LEA.HI.SX32 R21, R21, R6, 0xf ;  /* 0x0000000615157211 */ /* 0x000fe200078f7aff */
[----:B------:R-:W-:Y:S01]  /*0210*/  IMAD R6, R5, 0x144000, R26 ;  /* 0x0014400005067824 */ /* 0x000fe200078e021a */
[----:B------:R-:W-:Y:S01]  /*0220*/  SHF.R.U32.HI R9, RZ, 0x1f, R2 ;  /* 0x0000001fff097819 */ /* 0x000fe20000011602 */
[----:B------:R-:W-:Y:S02]  /*0230*/  IMAD R11, R8, -0x1e7950, R11 ;  /* 0xffe186b0080b7824 */ /* 0x000fe400078e020b */
[----:B------:R-:W-:Y:S01]  /*0240*/  IMAD R0, R7, -0x6050, R0 ;  /* 0xffff9fb007007824 */ /* 0x000fe200078e0200 */
[----:B------:R-:W-:Y:S01]  /*0250*/  LEA.HI.SX32 R10, R2, R9, 0x13 ;  /* 0x00000009020a7211 */ /* 0x000fe200078f9aff */
[----:B------:R-:W-:Y:S01]  /*0260*/  IMAD.HI R13, R6, 0x1948b0fd, RZ ;  /* 0x1948b0fd060d7827 */ /* 0x000fe200078e02ff */
[----:B------:R-:W-:-:S02]  /*0270*/  SHF.R.S32.HI R14, RZ, 0x1f, R11 ;  /* 0x0000001fff0e7819 */ /* 0x000fc4000001140b */
[----:B------:R-:W-:Y:S01]  /*0280*/  ISETP.GE.AND P1, PT, R0, 0x4000, PT ;  /* 0x000040000000780c */ /* 0x000fe20003f26270 */
[----:B------:R-:W-:Y:S01]  /*0290*/  IMAD R7, R5, 0x79800, R19 ;  /* 0x0007980005077824 */ /* 0x000fe200078e0213 */
[----:B------:R-:W-:Y:S01]  /*02a0*/  LEA.HI R16, R14, R11, RZ, 0xc ;  /* 0x0000000b0e107211 */ /* 0x000fe200078f60ff */
[----:B------:R-:W-:Y:S01]  /*02b0*/  IMAD.MOV.U32 R6, RZ, RZ, RZ ;  /* 0x000000ffff067224 */ /* 0x000fe200078e00ff */
[----:B------:R-:W-:Y:S01]  /*02c0*/  ISETP.LT.AND P3, PT, R4, 0x79e540, !P1 ;  /* 0x0079e5400400780c */ /* 0x000fe20004f61270 */
[----:B------:R-:W-:Y:S01]  /*02d0*/  IMAD.HI R12, R11, 0x1948b0fd, RZ ;  /* 0x1948b0fd0b0c7827 */ /* 0x000fe200078e02ff */
[----:B------:R-:W-:-:S03]  /*02e0*/  SHF.R.U32.HI R16, RZ, 0xc, R16 ;  /* 0x0000000cff107819 */ /* 0x000fc60000011610 */
[----:B------:R-:W-:Y:S01]  /*02f0*/  IMAD.HI R2, R7, -0x7926fabb, R6 ;  /* 0x86d9054507027827 */ /* 0x000fe200078e0206 */
[----:B------:R-:W-:Y:S02]  /*0300*/  SHF.R.U32.HI R6, RZ, 0x1f, R13 ;  /* 0x0000001fff067819 */ /* 0x000fe4000001160d */
[----:B------:R-:W-:Y:S01]  /*0310*/  SHF.R.U32.HI R15, RZ, 0x1f, R12 ;  /* 0x0000001fff0f7819 */ /* 0x000fe2000001160c */
[----:B------:R-:W-:Y:S01]  /*0320*/  VIADD R17, R26, 0xffe42800 ;  /* 0xffe428001a117836 */ /* 0x000fe20000000000 */
[----:B------:R-:W-:Y:S01]  /*0330*/  LEA.HI.SX32 R13, R13, R6, 0xf ;  /* 0x000000060d0d7211 */ /* 0x000fe200078f7aff */
[----:B------:R-:W-:Y:S01]  /*0340*/  IMAD.MOV.U32 R8, RZ, RZ, RZ ;  /* 0x000000ffff087224 */ /* 0x000fe200078e00ff */
[----:B------:R-:W-:Y:S01]  /*0350*/  LEA.HI.SX32 R6, R12, R15, 0xf ;  /* 0x0000000f0c067211 */ /* 0x000fe200078f7aff */
[----:B------:R-:W-:Y:S01]  /*0360*/  IMAD R9, R5, 0x1e600, R17 ;  /* 0x0001e60005097824 */ /* 0x000fe200078e0211 */
[----:B------:R-:W-:Y:S01]  /*0370*/  LEA.HI R12, R23, R26, RZ, 0xc ;  /* 0x0000001a170c7211 */ /* 0x000fe200078f60ff */
[----:B------:R-:W-:Y:S01]  /*0380*/  IMAD R3, R10, -0x6050, R3 ;  /* 0xffff9fb00a037824 */ /* 0x000fe200078e0203 */
[----:B------:R-:W-:Y:S01]  /*0390*/  PRMT R24, R16, 0x9910, RZ ;  /* 0x0000991010187816 */ /* 0x000fe200000000ff */
[----:B------:R-:W-:Y:S01]  /*03a0*/  IMAD R10, R5, 0x144000, R11 ;  /* 0x00144000050a7824 */ /* 0x000fe200078e020b */
[----:B------:R-:W-:Y:S01]  /*03b0*/  SHF.R.U32.HI R12, RZ, 0xc, R12 ;  /* 0x0000000cff0c7819 */ /* 0x000fe2000001160c */
[----:B------:R-:W-:Y:S01]  /*03c0*/  IMAD.HI R7, R9, -0x7926fabb, R8 ;  /* 0x86d9054509077827 */ /* 0x000fe200078e0208 */
[----:B------:R-:W-:-:S02]  /*03d0*/  ISETP.LT.AND P1, PT, R3, 0x4000, !P0 ;  /* 0x000040000300780c */ /* 0x000fc40004721270 */
[----:B------:R-:W-:Y:S01]  /*03e0*/  PRMT R20, R12, 0x9910, RZ ;  /* 0x000099100c147816 */ /* 0x000fe200000000ff */
[----:B------:R-:W-:Y:S02]  /*03f0*/  VIADD R9, R11, 0xffebc000 ;  /* 0xffebc0000b097836 */ /* 0x000fe40000000000 */
[----:B------:R-:W-:-:S03]  /*0400*/  IMAD.HI R10, R10, 0x1948b0fd, RZ ;  /* 0x1948b0fd0a0a7827 */ /* 0x000fc600078e02ff */
[--C-:B------:R-:W-:Y:S01]  /*0410*/  SHF.R.S32.HI R25, RZ, 0x1f, R9.reuse ;  /* 0x0000001fff197819 */ /* 0x100fe20000011409 */
[--C-:B------:R-:W-:Y:S01]  /*0420*/  IMAD R15, R5, 0x79800, R9.reuse ;  /* 0x00079800050f7824 */ /* 0x100fe200078e0209 */
[----:B------:R-:W-:Y:S01]  /*0430*/  SHF.R.U32.HI R23, RZ, 0x1f, R10 ;  /* 0x0000001fff177819 */ /* 0x000fe2000001160a */
[----:B------:R-:W-:Y:S01]  /*0440*/  IMAD.MOV.U32 R14, RZ, RZ, RZ ;  /* 0x000000ffff0e7224 */ /* 0x000fe200078e00ff */
[----:B------:R-:W-:Y:S01]  /*0450*/  LEA.HI R18, R25, R9, RZ, 0xa ;  /* 0x0000000919127211 */ /* 0x000fe200078f50ff */
[----:B------:R-:W-:-:S04]  /*0460*/  IMAD.HI R8, R9, -0x7926fabb, R8 ;  /* 0x86d9054509087827 */ /* 0x000fc800078e0208 */
[----:B------:R-:W-:Y:S02]  /*0470*/  IMAD R20, R20, 0x6523, RZ ;  /* 0x0000652314147824 */ /* 0x000fe400078e02ff */
[----:B------:R-:W-:Y:S01]  /*0480*/  IMAD.HI R15, R15, -0x7926fabb, R14 ;  /* 0x86d905450f0f7827 */ /* 0x000fe200078e020e */
[----:B------:R-:W-:Y:S02]  /*0490*/  LEA.HI.SX32 R14, R10, R23, 0xf ;  /* 0x000000170a0e7211 */ /* 0x000fe400078f7aff */
[----:B------:R-:W-:Y:S01]  /*04a0*/  SHF.R.U32.HI R23, RZ, 0x1f, R8 ;  /* 0x0000001fff177819 */ /* 0x000fe20000011608 */
[----:B------:R-:W-:Y:S01]  /*04b0*/  IMAD R21, R21, -0x144000, R26 ;  /* 0xffebc00015157824 */ /* 0x000fe200078e021a */
[----:B------:R-:W-:Y:S02]  /*04c0*/  SHF.R.S32.HI R10, RZ, 0x10, R20 ;  /* 0x00000010ff0a7819 */ /* 0x000fe40000011414 */
[----:B------:R-:W-:Y:S02]  /*04d0*/  LEA.HI.SX32 R25, R8, R23, 0xe ;  /* 0x0000001708197211 */ /* 0x000fe400078f72ff */
[----:B------:R-:W-:-:S02]  /*04e0*/  LOP3.LUT R10, R10, 0xffff, RZ, 0xc0, !PT ;  /* 0x0000ffff0a0a7812 */ /* 0x000fc400078ec0ff */
[----:B------:R-:W-:Y:S01]  /*04f0*/  SHF.R.U32.HI R8, RZ, 0xa, R18 ;  /* 0x0000000aff087819 */ /* 0x000fe20000011612 */
[----:B------:R-:W-:Y:S01]  /*0500*/  IMAD R18, R24, 0x6523, RZ ;  /* 0x0000652318127824 */ /* 0x000fe200078e02ff */
[----:B------:R-:W-:Y:S01]  /*0510*/  SHF.R.U32.HI R23, RZ, 0xf, R10 ;  /* 0x0000000fff177819 */ /* 0x000fe2000001160a */
[----:B------:R-:W-:Y:S01]  /*0520*/  IMAD R10, R25, -0x79800, R9 ;  /* 0xfff86800190a7824 */ /* 0x000fe200078e0209 */
[----:B------:R-:W-:Y:S02]  /*0530*/  PRMT R24, R8, 0x9910, RZ ;  /* 0x0000991008187816 */ /* 0x000fe400000000ff */
[----:B------:R-:W-:Y:S02]  /*0540*/  SHF.R.S32.HI R9, RZ, 0x10, R18 ;  /* 0x00000010ff097819 */ /* 0x000fe40000011412 */
[----:B------:R-:W-:Y:S02]  /*0550*/  SHF.R.U32.HI R22, RZ, 0x1f, R15 ;  /* 0x0000001fff167819 */ /* 0x000fe4000001160f */
[----:B------:R-:W-:-:S02]  /*0560*/  LOP3.LUT R9, R9, 0xffff, RZ, 0xc0, !PT ;  /* 0x0000ffff09097812 */ /* 0x000fc400078ec0ff */
[----:B------:R-:W-:Y:S01]  /*0570*/  LEA.HI.SX32 R20, R20, R23, 0x9 ;  /* 0x0000001714147211 */ /* 0x000fe200078f4aff */
[----:B------:R-:W-:Y:S01]  /*0580*/  IMAD.MOV.U32 R23, RZ, RZ, R24 ;  /* 0x000000ffff177224 */ /* 0x000fe200078e0018 */
[----:B------:R-:W-:Y:S02]  /*0590*/  LEA.HI.SX32 R15, R15, R22, 0xe ;  /* 0x000000160f0f7211 */ /* 0x000fe400078f72ff */
[----:B------:R-:W-:Y:S01]  /*05a0*/  SHF.R.U32.HI R9, RZ, 0xf, R9 ;  /* 0x0000000fff097819 */ /* 0x000fe20000011609 */
[----:B------:R-:W-:Y:S01]  /*05b0*/  IMAD R28, R23, 0x436d, RZ ;  /* 0x0000436d171c7824 */ /* 0x000fe200078e02ff */
[----:B------:R-:W-:Y:S02]  /*05c0*/  PRMT R22, R13, 0x9910, RZ ;  /* 0x000099100d167816 */ /* 0x000fe400000000ff */
[----:B------:R-:W-:Y:S02]  /*05d0*/  LEA.HI.SX32 R18, R18, R9, 0x9 ;  /* 0x0000000912127211 */ /* 0x000fe400078f4aff */
[----:B------:R-:W-:-:S02]  /*05e0*/  SHF.R.S32.HI R9, RZ, 0xf, R22 ;  /* 0x0000000fff097819 */ /* 0x000fc40000011416 */
[----:B------:R-:W-:Y:S02]  /*05f0*/  SHF.R.S32.HI R22, RZ, 0x10, R28 ;  /* 0x00000010ff167819 */ /* 0x000fe4000001141c */
[----:B------:R-:W-:Y:S02]  /*0600*/  LOP3.LUT R24, R9, 0xffff, RZ, 0xc0, !PT ;  /* 0x0000ffff09187812 */ /* 0x000fe400078ec0ff */
[----:B------:R-:W-:Y:S02]  /*0610*/  LOP3.LUT R22, R22, 0xffff, RZ, 0xc0, !PT ;  /* 0x0000ffff16167812 */ /* 0x000fe400078ec0ff */
[----:B------:R-:W-:Y:S02]  /*0620*/  LEA.HI R9, R24, R13, RZ, 0x12 ;  /* 0x0000000d18097211 */ /* 0x000fe400078f90ff */
[----:B------:R-:W-:Y:S02]  /*0630*/  SHF.R.U32.HI R23, RZ, 0xf, R22 ;  /* 0x0000000fff177819 */ /* 0x000fe40000011616 */
[----:B------:R-:W-:-:S02]  /*0640*/  LOP3.LUT R22, R9, 0xfffc, RZ, 0xc0, !PT ;  /* 0x0000fffc09167812 */ /* 0x000fc400078ec0ff */
[----:B------:R-:W-:Y:S02]  /*0650*/  LEA.HI.SX32 R9, R28, R23, 0x9 ;  /* 0x000000171c097211 */ /* 0x000fe400078f4aff */
[----:B------:R-:W-:Y:S01]  /*0660*/  PRMT R23, R14, 0x9910, RZ ;  /* 0x000099100e177816 */ /* 0x000fe200000000ff */
[----:B------:R-:W-:Y:S01]  /*0670*/  IMAD.MOV R22, RZ, RZ, -R22 ;  /* 0x000000ffff167224 */ /* 0x000fe200078e0a16 */
[----:B------:R-:W-:Y:S02]  /*0680*/  LOP3.LUT R24, R15, 0xffff, RZ, 0xc0, !PT ;  /* 0x0000ffff0f187812 */ /* 0x000fe400078ec0ff */
[----:B------:R-:W-:Y:S02]  /*0690*/  SHF.R.S32.HI R23, RZ, 0xf, R23 ;  /* 0x0000000fff177819 */ /* 0x000fe40000011417 */
[----:B------:R-:W-:Y:S02]  /*06a0*/  PRMT R22, R22, 0x7710, RZ ;  /* 0x0000771016167816 */ /* 0x000fe400000000ff */
[----:B------:R-:W-:-:S03]  /*06b0*/  PRMT R20, R20, 0x9910, RZ ;  /* 0x0000991014147816 */ /* 0x000fc600000000ff */
[----:B------:R-:W-:Y:S01]  /*06c0*/  IMAD.IADD R22, R13, 0x1, R22 ;  /* 0x000000010d167824 */ /* 0x000fe200078e0216 */
[----:B------:R-:W-:Y:S01]  /*06d0*/  LOP3.LUT R13, R23, 0xffff, RZ, 0xc0, !PT ;  /* 0x0000ffff170d7812 */ /* 0x000fe200078ec0ff */
[----:B------:R-:W-:Y:S01]  /*06e0*/  IMAD R20, R20, 0x144, RZ ;  /* 0x0000014414147824 */ /* 0x000fe200078e02ff */
[----:B------:R-:W-:Y:S02]  /*06f0*/  LEA.HI R23, R24, R15, RZ, 0x12 ;  /* 0x0000000f18177211 */ /* 0x000fe400078f90ff */
[----:B------:R-:W-:Y:S01]  /*0700*/  LEA.HI R13, R13, R14, RZ, 0x12 ;  /* 0x0000000e0d0d7211 */ /* 0x000fe200078f90ff */
[----:B------:R-:W-:Y:S01]  /*0710*/  IMAD.MOV R20, RZ, RZ, -R20 ;  /* 0x000000ffff147224 */ /* 0x000fe200078e0a14 */
[----:B------:R-:W-:Y:S02]  /*0720*/  LOP3.LUT R23, R23, 0xfffc, RZ, 0xc0, !PT ;  /* 0x0000fffc17177812 */ /* 0x000fe400078ec0ff */
[----:B------:R-:W-:Y:S02]  /*0730*/  LOP3.LUT R13, R13, 0xfffc, RZ, 0xc0, !PT ;  /* 0x0000fffc0d0d7812 */ /* 0x000fe400078ec0ff */
[----:B------:R-:W-:Y:S01]  /*0740*/  PRMT R22, R22, 0x9910, RZ ;  /* 0x0000991016167816 */ /* 0x000fe200000000ff */
[----:B------:R-:W-:Y:S01]  /*0750*/  IMAD.MOV R23, RZ, RZ, -R23 ;  /* 0x000000ffff177224 */ /* 0x000fe200078e0a17 */
[----:B------:R-:W-:Y:S01]  /*0760*/  PRMT R25, R20, 0x7710, RZ ;  /* 0x0000771014197816 */ /* 0x000fe200000000ff */
[----:B------:R-:W-:-:S03]  /*0770*/  IMAD.MOV R13, RZ, RZ, -R13 ;  /* 0x000000ffff0d7224 */ /* 0x000fc600078e0a0d */
[----:B------:R-:W-:Y:S02]  /*0780*/  PRMT R24, R23, 0x7710, RZ ;  /* 0x0000771017187816 */ /* 0x000fe400000000ff */
[----:B------:R-:W-:-:S03]  /*0790*/  PRMT R23, R13, 0x7710, RZ ;  /* 0x000077100d177816 */ /* 0x000fc600000000ff */
[----:B------:R-:W-:Y:S01]  /*07a0*/  IMAD.IADD R13, R15, 0x1, R24 ;  /* 0x000000010f0d7824 */ /* 0x000fe200078e0218 */
[----:B------:R-:W-:Y:S01]  /*07b0*/  PRMT R24, R18, 0x9910, RZ ;  /* 0x0000991012187816 */ /* 0x000fe200000000ff */
[----:B------:R-:W-:Y:S02]  /*07c0*/  IMAD.IADD R23, R14, 0x1, R23 ;  /* 0x000000010e177824 */ /* 0x000fe400078e0217 */
[----:B------:R-:W1:Y:S01]  /*07d0*/  LDC.64 R14, c[0x0][0x210] ;  /* 0x00008400ff0e7b82 */ /* 0x000e620000000a00 */
[----:B------:R-:W-:Y:S02]  /*07e0*/  IMAD.MOV.U32 R18, RZ, RZ, R22 ;  /* 0x000000ffff127224 */ /* 0x000fe400078e0016 */
[----:B------:R-:W-:Y:S02]  /*07f0*/  IMAD.MOV.U32 R22, RZ, RZ, R24 ;  /* 0x000000ffff167224 */ /* 0x000fe400078e0018 */
[----:B------:R-:W-:Y:S02]  /*0800*/  IMAD R29, R18, 0x144000, R21 ;  /* 0x00144000121d7824 */ /* 0x000fe400078e0215 */
[----:B------:R-:W-:Y:S01]  /*0810*/  IMAD R22, R22, 0x144, RZ ;  /* 0x0000014416167824 */ /* 0x000fe200078e02ff */
[----:B------:R-:W3:Y:S01]  /*0820*/  LDC.64 R20, c[0x0][0x218] ;  /* 0x00008600ff147b82 */ /* 0x000ee20000000a00 */
[----:B------:R-:W-:Y:S01]  /*0830*/  IMAD.IADD R18, R12, 0x1, R25 ;  /* 0x000000010c127824 */ /* 0x000fe200078e0219 */
[----:B------:R-:W-:Y:S01]  /*0840*/  PRMT R12, R23, 0x9910, RZ ;  /* 0x00009910170c7816 */ /* 0x000fe200000000ff */
[----:B------:R-:W-:-:S02]  /*0850*/  IMAD.MOV R22, RZ, RZ, -R22 ;  /* 0x000000ffff167224 */ /* 0x000fc400078e0a16 */
[----:B------:R-:W-:Y:S01]  /*0860*/  IMAD R23, R6, -0x144000, R11 ;  /* 0xffebc00006177824 */ /* 0x000fe200078e020b */
[----:B------:R-:W-:Y:S01]  /*0870*/  PRMT R13, R13, 0x9910, RZ ;  /* 0x000099100d0d7816 */ /* 0x000fe200000000ff */
[----:B------:R-:W-:Y:S01]  /*0880*/  IMAD.MOV.U32 R6, RZ, RZ, RZ ;  /* 0x000000ffff067224 */ /* 0x000fe200078e00ff */
[----:B------:R-:W-:Y:S01]  /*0890*/  PRMT R25, R22, 0x7710, RZ ;  /* 0x0000771016197816 */ /* 0x000fe200000000ff */
[----:B------:R-:W-:Y:S02]  /*08a0*/  IMAD R23, R12, 0x144000, R23 ;  /* 0x001440000c177824 */ /* 0x000fe400078e0217 */
[----:B------:R-:W-:Y:S02]  /*08b0*/  IMAD.MOV.U32 R12, RZ, RZ, RZ ;  /* 0x000000ffff0c7224 */ /* 0x000fe400078e00ff */
[----:B------:R-:W-:Y:S01]  /*08c0*/  IMAD.IADD R16, R16, 0x1, R25 ;  /* 0x0000000110107824 */ /* 0x000fe200078e0219 */
[----:B------:R-:W-:Y:S01]  /*08d0*/  PRMT R25, R18, 0x9910, RZ ;  /* 0x0000991012197816 */ /* 0x000fe200000000ff */
[----:B-1----:R-:W-:Y:S01]  /*08e0*/  IMAD.WIDE R28, R29, 0x4, R14 ;  /* 0x000000041d1c7825 */ /* 0x002fe200078e020e */
[----:B------:R-:W-:-:S03]  /*08f0*/  PRMT R18, R9, 0x9910, RZ ;  /* 0x0000991009127816 */ /* 0x000fc600000000ff */
[----:B------:R-:W-:Y:S01]  /*0900*/  IMAD.WIDE R14, R23, 0x4, R14 ;  /* 0x00000004170e7825 */ /* 0x000fe200078e020e */
[----:B------:R1:W5:Y:S01]  /*0910*/  @P3 LDG.E.EL R12, desc[UR4][R28.64] ;  /* 0x000000041c0c3981 */ /* 0x000362000c2e1900 */
[----:B------:R-:W2:Y:S01]  /*0920*/  LDC.64 R22, c[0x0][0x220] ;  /* 0x00008800ff167b82 */ /* 0x000ea20000000a00 */
[----:B------:R-:W-:Y:S01]  /*0930*/  SHF.R.U32.HI R30, RZ, 0x1f, R7 ;  /* 0x0000001fff1e7819 */ /* 0x000fe20000011607 */
[----:B------:R-:W-:Y:S01]  /*0940*/  IMAD R18, R18, 0x1e6, RZ ;  /* 0x000001e612127824 */ /* 0x000fe200078e02ff */
[----:B------:R4:W5:Y:S01]  /*0950*/  @P1 LDG.E.EL R6, desc[UR4][R14.64] ;  /* 0x000000040e061981 */ /* 0x000962000c2e1900 */
[----:B------:R-:W-:Y:S01]  /*0960*/  IMAD R31, R13, 0x79800, R10 ;  /* 0x000798000d1f7824 */ /* 0x000fe200078e020a */
[----:B------:R-:W-:Y:S01]  /*0970*/  PRMT R27, R16, 0x9910, RZ ;  /* 0x00009910101b7816 */ /* 0x000fe200000000ff */
[----:B------:R-:W-:Y:S02]  /*0980*/  IMAD.MOV.U32 R9, RZ, RZ, RZ ;  /* 0x000000ffff097224 */ /* 0x000fe400078e00ff */
[----:B---3--:R-:W-:Y:S01]  /*0990*/  IMAD.WIDE R24, R25, 0x4, R20 ;  /* 0x0000000419187825 */ /* 0x008fe200078e0214 */
[----:B-1----:R-:W1:Y:S03]  /*09a0*/  LDC.64 R28, c[0x0][0x228] ;  /* 0x00008a00ff1c7b82 */ /* 0x002e660000000a00 */
[----:B------:R-:W-:Y:S01]  /*09b0*/  IMAD.MOV R18, RZ, RZ, -R18 ;  /* 0x000000ffff127224 */ /* 0x000fe200078e0a12 */
[----:B----4-:R-:W-:Y:S01]  /*09c0*/  LEA.HI R15, R7, R30, RZ, 0x10 ;  /* 0x0000001e070f7211 */ /* 0x010fe200078f80ff */
[----:B------:R-:W-:Y:S01]  /*09d0*/  VIADD R13, R3, 0xffffc000 ;  /* 0xffffc000030d7836 */ /* 0x000fe20000000000 */
[----:B------:R3:W4:Y:S02]  /*09e0*/  @P3 LDG.E.EL R9, desc[UR4][R24.64] ;  /* 0x0000000418093981 */ /* 0x000724000c2e1900 */
[----:B------:R-:W-:-:S02]  /*09f0*/  PRMT R33, R18, 0x7710, RZ ;  /* 0x0000771012217816 */ /* 0x000fc400000000ff */
[----:B------:R-:W-:Y:S02]  /*0a00*/  PRMT R16, R15, 0x9910, RZ ;  /* 0x000099100f107816 */ /* 0x000fe400000000ff */
[----:B------:R-:W-:Y:S01]  /*0a10*/  ISETP.LT.U32.AND P2, PT, R13, 0x1800, !P0 ;  /* 0x000018000d00780c */ /* 0x000fe20004741070 */
[----:B------:R-:W-:Y:S01]  /*0a20*/  IMAD.IADD R10, R8, 0x1, R33 ;  /* 0x00000001080a7824 */ /* 0x000fe200078e0221 */
[----:B------:R-:W-:Y:S01]  /*0a30*/  SHF.R.S32.HI R16, RZ, 0xf, R16 ;  /* 0x0000000fff107819 */ /* 0x000fe20000011410 */
[----:B------:R-:W-:Y:S02]  /*0a40*/  IMAD.MOV.U32 R8, RZ, RZ, RZ ;  /* 0x000000ffff087224 */ /* 0x000fe400078e00ff */
[----:B---3--:R-:W-:Y:S01]  /*0a50*/  IMAD.WIDE R24, R27, 0x4, R20 ;  /* 0x000000041b187825 */ /* 0x008fe200078e0214 */
[----:B------:R-:W-:Y:S02]  /*0a60*/  LOP3.LUT R16, R16, 0xffff, RZ, 0xc0, !PT ;  /* 0x0000ffff10107812 */ /* 0x000fe400078ec0ff */
[----:B------:R-:W-:Y:S01]  /*0a70*/  PRMT R27, R10, 0x9910, RZ ;  /* 0x000099100a1b7816 */ /* 0x000fe200000000ff */
[----:B0-2---:R-:W-:Y:S01]  /*0a80*/  IMAD.WIDE R20, R31, 0x4, R22 ;  /* 0x000000041f147825 */ /* 0x005fe200078e0216 */
[----:B------:R-:W-:-:S03]  /*0a90*/  LEA.HI R16, R16, R15, RZ, 0x12 ;  /* 0x0000000f10107211 */ /* 0x000fc600078f90ff */
[----:B------:R-:W-:Y:S01]  /*0aa0*/  IMAD.MOV.U32 R7, RZ, RZ, RZ ;  /* 0x000000ffff077224 */ /* 0x000fe200078e00ff */
[----:B------:R1:W2:Y:S01]  /*0ab0*/  @P2 LDG.E.EL R8, desc[UR4][R20.64] ;  /* 0x0000000414082981 */ /* 0x0002a2000c2e1900 */
[----:B------:R-:W-:-:S04]  /*0ac0*/  IMAD.MOV.U32 R18, RZ, RZ, RZ ;  /* 0x000000ffff127224 */ /* 0x000fc800078e00ff */
[----:B------:R0:W3:Y:S01]  /*0ad0*/  @P1 LDG.E.EL R7, desc[UR4][R24.64] ;  /* 0x0000000418071981 */ /* 0x0000e2000c2e1900 */
[----:B-1----:R-:W-:Y:S01]  /*0ae0*/  IMAD.WIDE R20, R27, 0x4, R28 ;  /* 0x000000041b147825 */ /* 0x002fe200078e021c */
[----:B------:R-:W-:Y:S02]  /*0af0*/  LOP3.LUT R27, R16, 0xfffc, RZ, 0xc0, !PT ;  /* 0x0000fffc101b7812 */ /* 0x000fe400078ec0ff */
[----:B0-----:R-:W-:-:S03]  /*0b00*/  SHF.R.U32.HI R25, RZ, 0x1f, R2 ;  /* 0x0000001fff197819 */ /* 0x001fc60000011602 */
[----:B------:R-:W-:Y:S02]  /*0b10*/  IMAD.MOV R27, RZ, RZ, -R27 ;  /* 0x000000ffff1b7224 */ /* 0x000fe400078e0a1b */
[----:B------:R-:W-:Y:S01]  /*0b20*/  IMAD.HI R16, R19, -0x7926fabb, R18 ;  /* 0x86d9054513107827 */ /* 0x000fe200078e0212 */
[----:B------:R-:W-:-:S03]  /*0b30*/  LEA.HI.SX32 R18, R2, R25, 0xe ;  /* 0x0000001902127211 */ /* 0x000fc600078f72ff */
[----:B------:R-:W-:Y:S01]  /*0b40*/  IMAD.MOV.U32 R10, RZ, RZ, RZ ;  /* 0x000000ffff0a7224 */ /* 0x000fe200078e00ff */
[----:B------:R-:W-:Y:S02]  /*0b50*/  PRMT R2, R27, 0x7710, RZ ;  /* 0x000077101b027816 */ /* 0x000fe400000000ff */
[----:B------:R-:W-:Y:S02]  /*0b60*/  LOP3.LUT R27, R18, 0xffff, RZ, 0xc0, !PT ;  /* 0x0000ffff121b7812 */ /* 0x000fe400078ec0ff */
[----:B------:R-:W-:Y:S01]  /*0b70*/  SHF.R.U32.HI R25, RZ, 0x1f, R16 ;  /* 0x0000001fff197819 */ /* 0x000fe20000011610 */
[----:B------:R0:W2:Y:S03]  /*0b80*/  @P2 LDG.E.EL R10, desc[UR4][R20.64] ;  /* 0x00000004140a2981 */ /* 0x0000a6000c2e1900 */
[----:B------:R-:W-:Y:S01]  /*0b90*/  LEA.HI.SX32 R25, R16, R25, 0xe ;  /* 0x0000001910197211 */ /* 0x000fe200078f72ff */
[----:B------:R-:W-:-:S02]  /*0ba0*/  IMAD.MOV.U32 R16, RZ, RZ, RZ ;  /* 0x000000ffff107224 */ /* 0x000fc400078e00ff */
[----:B0-----:R-:W-:Y:S01]  /*0bb0*/  IMAD.IADD R20, R15, 0x1, R2 ;  /* 0x000000010f147824 */ /* 0x001fe200078e0202 */
[----:B------:R-:W-:Y:S01]  /*0bc0*/  LEA.HI R2, R27, R18, RZ, 0x12 ;  /* 0x000000121b027211 */ /* 0x000fe200078f90ff */
[----:B------:R-:W-:-:S03]  /*0bd0*/  IMAD.HI R16, R17, -0x7926fabb, R16 ;  /* 0x86d9054511107827 */ /* 0x000fc600078e0210 */
[----:B------:R-:W-:Y:S02]  /*0be0*/  LOP3.LUT R15, R2, 0xfffc, RZ, 0xc0, !PT ;  /* 0x0000fffc020f7812 */ /* 0x000fe400078ec0ff */
[--C-:B------:R-:W-:Y:S01]  /*0bf0*/  SHF.R.S32.HI R21, RZ, 0x1f, R19.reuse ;  /* 0x0000001fff157819 */ /* 0x100fe20000011413 */
[----:B------:R-:W-:Y:S02]  /*0c00*/  IMAD R2, R25, -0x79800, R19 ;  /* 0xfff8680019027824 */ /* 0x000fe400078e0213 */
[----:B------:R-:W-:Y:S01]  /*0c10*/  IMAD.MOV R15, RZ, RZ, -R15 ;  /* 0x000000ffff0f7224 */ /* 0x000fe200078e0a0f */
[----:B------:R-:W-:Y:S02]  /*0c20*/  LEA.HI R21, R21, R19, RZ, 0xa ;  /* 0x0000001315157211 */ /* 0x000fe400078f50ff */
[----:B------:R-:W-:Y:S02]  /*0c30*/  SHF.R.U32.HI R19, RZ, 0x1f, R16 ;  /* 0x0000001fff137819 */ /* 0x000fe40000011610 */
[----:B------:R-:W-:-:S02]  /*0c40*/  PRMT R25, R15, 0x7710, RZ ;  /* 0x000077100f197816 */ /* 0x000fc400000000ff */
[----:B------:R-:W-:Y:S02]  /*0c50*/  SHF.R.U32.HI R15, RZ, 0xa, R21 ;  /* 0x0000000aff0f7819 */ /* 0x000fe40000011615 */
[----:B------:R-:W-:Y:S02]  /*0c60*/  LEA.HI.SX32 R19, R16, R19, 0x10 ;  /* 0x0000001310137211 */ /* 0x000fe400078f82ff */
[----:B------:R-:W-:Y:S01]  /*0c70*/  PRMT R21, R20, 0x9910, RZ ;  /* 0x0000991014157816 */ /* 0x000fe200000000ff */
[----:B------:R-:W-:Y:S01]  /*0c80*/  IMAD.IADD R16, R18, 0x1, R25 ;  /* 0x0000000112107824 */ /* 0x000fe200078e0219 */
[----:B------:R-:W-:Y:S01]  /*0c90*/  PRMT R20, R15, 0x9910, RZ ;  /* 0x000099100f147816 */ /* 0x000fe200000000ff */
[----:B------:R-:W-:Y:S02]  /*0ca0*/  IMAD R19, R19, -0x1e600, R17 ;  /* 0xfffe1a0013137824 */ /* 0x000fe400078e0211 */
[----:B------:R-:W-:Y:S02]  /*0cb0*/  IMAD.MOV.U32 R18, RZ, RZ, R21 ;  /* 0x000000ffff127224 */ /* 0x000fe400078e0015 */
[----:B------:R-:W-:-:S02]  /*0cc0*/  IMAD R25, R20, 0x436d, RZ ;  /* 0x0000436d14197824 */ /* 0x000fc400078e02ff */
[----:B------:R-:W-:Y:S02]  /*0cd0*/  IMAD R18, R18, 0x1e600, R19 ;  /* 0x0001e60012127824 */ /* 0x000fe400078e0213 */
[----:B------:R-:W-:-:S05]  /*0ce0*/  VIADD R19, R0, 0xffffa800 ;  /* 0xffffa80000137836 */ /* 0x000fca0000000000 */
[----:B------:R-:W-:Y:S02]  /*0cf0*/  ISETP.GE.U32.AND P4, PT, R19, 0x600, PT ;  /* 0x000006001300780c */ /* 0x000fe40003f86070 */
[----:B------:R-:W-:-:S04]  /*0d00*/  SHF.R.S32.HI R19, RZ, 0x10, R25 ;  /* 0x00000010ff137819 */ /* 0x000fc80000011419 */
[----:B------:R-:W-:Y:S02]  /*0d10*/  LOP3.LUT R19, R19, 0xffff, RZ, 0xc0, !PT ;  /* 0x0000ffff13137812 */ /* 0x000fe400078ec0ff */
[----:B------:R-:W-:Y:S02]  /*0d20*/  PRMT R21, R16, 0x9910, RZ ;  /* 0x0000991010157816 */ /* 0x000fe400000000ff */
[----:B------:R-:W-:-:S04]  /*0d30*/  SHF.R.U32.HI R16, RZ, 0xf, R19 ;  /* 0x0000000fff107819 */ /* 0x000fc80000011613 */
[----:B------:R-:W-:Y:S02]  /*0d40*/  LEA.HI.SX32 R16, R25, R16, 0x9 ;  /* 0x0000001019107211 */ /* 0x000fe400078f4aff */
[----:B------:R-:W-:-:S04]  /*0d50*/  SHF.R.S32.HI R25, RZ, 0x1f, R17 ;  /* 0x0000001fff197819 */ /* 0x000fc80000011411 */
[----:B------:R-:W-:-:S04]  /*0d60*/  LEA.HI R17, R25, R17, RZ, 0x8 ;  /* 0x0000001119117211 */ /* 0x000fc800078f40ff */
[----:B------:R-:W-:-:S04]  /*0d70*/  SHF.R.U32.HI R17, RZ, 0x8, R17 ;  /* 0x00000008ff117819 */ /* 0x000fc80000011611 */
[----:B------:R-:W-:-:S05]  /*0d80*/  PRMT R20, R17, 0x9910, RZ ;  /* 0x0000991011147816 */ /* 0x000fca00000000ff */
[----:B------:R-:W-:Y:S01]  /*0d90*/  IMAD R25, R20, 0x436d, RZ ;  /* 0x0000436d14197824 */ /* 0x000fe200078e02ff */
[----:B------:R-:W-:-:S04]  /*0da0*/  ISETP.LT.AND P5, PT, R4, 0x79e540, !P4 ;  /* 0x0079e5400400780c */ /* 0x000fc800067a1270 */
[----:B------:R-:W-:-:S04]  /*0db0*/  SHF.R.S32.HI R20, RZ, 0x10, R25 ;  /* 0x00000010ff147819 */ /* 0x000fc80000011419 */
[----:B------:R-:W-:Y:S01]  /*0dc0*/  LOP3.LUT R20, R20, 0xffff, RZ, 0xc0, !PT ;  /* 0x0000ffff14147812 */ /* 0x000fe200078ec0ff */
[----:B------:R-:W-:Y:S02]  /*0dd0*/  IMAD R21, R21, 0x79800, R2 ;  /* 0x0007980015157824 */ /* 0x000fe400078e0202 */
[----:B------:R-:W-:Y:S01]  /*0de0*/  IMAD.MOV.U32 R2, RZ, RZ, RZ ;  /* 0x000000ffff027224 */ /* 0x000fe200078e00ff */
[----:B------:R-:W-:Y:S01]  /*0df0*/  SHF.R.U32.HI R20, RZ, 0xf, R20 ;  /* 0x0000000fff147819 */ /* 0x000fe20000011614 */
[----:B------:R-:W-:Y:S01]  /*0e00*/  IMAD.WIDE R18, R18, 0x4, R34 ;  /* 0x0000000412127825 */ /* 0x000fe200078e0222 */
[----:B------:R-:W-:Y:S01]  /*0e10*/  PRMT R16, R16, 0x9910, RZ ;  /* 0x0000991010107816 */ /* 0x000fe200000000ff */
[----:B------:R-:W0:Y:S01]  /*0e20*/  LDC.64 R34, c[0x0][0x240] ;  /* 0x00009000ff227b82 */ /* 0x000e220000000a00 */
[----:B------:R-:W-:Y:S02]  /*0e30*/  LEA.HI.SX32 R20, R25, R20, 0x9 ;  /* 0x0000001419147211 */ /* 0x000fe400078f4aff */
[----:B------:R1:W2:Y:S02]  /*0e40*/  @P5 LDG.E.EL R2, desc[UR4][R18.64] ;  /* 0x0000000412025981 */ /* 0x0002a4000c2e1900 */
[----:B-1----:R-:W-:-:S05]  /*0e50*/  PRMT R18, R20, 0x9910, RZ ;  /* 0x0000991014127816 */ /* 0x002fca00000000ff */
[----:B------:R-:W-:-:S04]  /*0e60*/  IMAD R18, R18, 0x1e6, RZ ;  /* 0x000001e612127824 */ /* 0x000fc800078e02ff */
[----:B------:R-:W-:Y:S02]  /*0e70*/  IMAD.MOV R18, RZ, RZ, -R18 ;  /* 0x000000ffff127224 */ /* 0x000fe400078e0a12 */
[----:B------:R-:W-:-:S03]  /*0e80*/  IMAD R16, R16, 0x1e6, RZ ;  /* 0x000001e610107824 */ /* 0x000fc600078e02ff */
[----:B------:R-:W-:Y:S01]  /*0e90*/  PRMT R18, R18, 0x7710, RZ ;  /* 0x0000771012127816 */ /* 0x000fe200000000ff */
[----:B------:R-:W-:-:S04]  /*0ea0*/  IMAD.MOV R16, RZ, RZ, -R16 ;  /* 0x000000ffff107224 */ /* 0x000fc800078e0a10 */
[----:B------:R-:W-:Y:S01]  /*0eb0*/  IMAD.IADD R17, R17, 0x1, R18 ;  /* 0x0000000111117824 */ /* 0x000fe200078e0212 */
[----:B------:R-:W-:-:S04]  /*0ec0*/  PRMT R16, R16, 0x7710, RZ ;  /* 0x0000771010107816 */ /* 0x000fc800000000ff */
[----:B------:R-:W-:Y:S01]  /*0ed0*/  PRMT R17, R17, 0x9910, RZ ;  /* 0x0000991011117816 */ /* 0x000fe200000000ff */
[----:B------:R-:W-:Y:S02]  /*0ee0*/  IMAD.IADD R15, R15, 0x1, R16 ;  /* 0x000000010f0f7824 */ /* 0x000fe400078e0210 */
[----:B------:R-:W-:Y:S02]  /*0ef0*/  IMAD.MOV.U32 R20, RZ, RZ, RZ ;  /* 0x000000ffff147224 */ /* 0x000fe400078e00ff */
[----:B------:R-:W-:-:S05]  /*0f00*/  IMAD.WIDE R16, R17, 0x4, R36 ;  /* 0x0000000411107825 */ /* 0x000fca00078e0224 */
[----:B------:R1:W3:Y:S01]  /*0f10*/  @P5 LDG.E.EL R20, desc[UR4][R16.64] ;  /* 0x0000000410145981 */ /* 0x0002e2000c2e1900 */
[----:B------:R-:W-:Y:S01]  /*0f20*/  IMAD.WIDE R18, R21, 0x4, R22 ;  /* 0x0000000415127825 */ /* 0x000fe200078e0216 */
[----:B------:R-:W-:-:S03]  /*0f30*/  PRMT R15, R15, 0x9910, RZ ;  /* 0x000099100f0f7816 */ /* 0x000fc600000000ff */
[----:B------:R-:W-:Y:S02]  /*0f40*/  VIADD R21, R26, 0xffe24200 ;  /* 0xffe242001a157836 */ /* 0x000fe40000000000 */
[----:B------:R-:W-:Y:S02]  /*0f50*/  IMAD.MOV.U32 R22, RZ, RZ, RZ ;  /* 0x000000ffff167224 */ /* 0x000fe400078e00ff */
[----:B------:R-:W-:Y:S02]  /*0f60*/  IMAD R23, R5, 0x7980, R21 ;  /* 0x0000798005177824 */ /* 0x000fe400078e0215 */
[----:B-1----:R-:W-:Y:S02]  /*0f70*/  IMAD.WIDE R16, R15, 0x4, R28 ;  /* 0x000000040f107825 */ /* 0x002fe400078e021c */
[----:B------:R-:W1:Y:S02]  /*0f80*/  LDC.64 R28, c[0x0][0x248] ;  /* 0x00009200ff1c7b82 */ /* 0x000e640000000a00 */
[----:B------:R-:W-:Y:S01]  /*0f90*/  IMAD.HI R22, R23, -0x7926fabb, R22 ;  /* 0x86d9054517167827 */ /* 0x000fe200078e0216 */
[----:B--2---:R-:W-:-:S02]  /*0fa0*/  SEL R2, R2, RZ, P5 ;  /* 0x000000ff02027207 */ /* 0x004fc40002800000 */
[----:B---3--:R-:W-:-:S05]  /*0fb0*/  SEL R15, R20, RZ, P5 ;  /* 0x000000ff140f7207 */ /* 0x008fca0002800000 */
[----:B------:R-:W-:Y:S01]  /*0fc0*/  FADD R2, R2, R15 ;  /* 0x0000000f02027221 */ /* 0x000fe20000000000 */
[----:B------:R-:W-:-:S04]  /*0fd0*/  SHF.R.U32.HI R15, RZ, 0x1f, R22 ;  /* 0x0000001fff0f7819 */ /* 0x000fc80000011616 */
[----:B------:R-:W-:-:S04]  /*0fe0*/  LEA.HI R15, R22, R15, RZ, 0x12 ;  /* 0x0000000f160f7211 */ /* 0x000fc800078f90ff */
[----:B------:R-:W-:-:S04]  /*0ff0*/  PRMT R20, R15, 0x9910, RZ ;  /* 0x000099100f147816 */ /* 0x000fc800000000ff */
[----:B------:R-:W-:-:S04]  /*1000*/  SHF.R.S32.HI R20, RZ, 0xf, R20 ;  /* 0x0000000fff147819 */ /* 0x000fc80000011414 */
[----:B------:R-:W-:-:S04]  /*1010*/  LOP3.LUT R20, R20, 0xffff, RZ, 0xc0, !PT ;  /* 0x0000ffff14147812 */ /* 0x000fc800078ec0ff */
[----:B------:R-:W-:-:S04]  /*1020*/  LEA.HI R20, R20, R15, RZ, 0x12 ;  /* 0x0000000f14147211 */ /* 0x000fc800078f90ff */
[----:B------:R-:W-:-:S05]  /*1030*/  LOP3.LUT R20, R20, 0xfffc, RZ, 0xc0, !PT ;  /* 0x0000fffc14147812 */ /* 0x000fca00078ec0ff */
[----:B------:R-:W-:-:S05]  /*1040*/  IMAD.MOV R20, RZ, RZ, -R20 ;  /* 0x000000ffff147224 */ /* 0x000fca00078e0a14 */
[----:B------:R-:W-:-:S05]  /*1050*/  PRMT R20, R20, 0x7710, RZ ;  /* 0x0000771014147816 */ /* 0x000fca00000000ff */
[----:B------:R-:W-:Y:S02]  /*1060*/  IMAD.IADD R15, R15, 0x1, R20 ;  /* 0x000000010f0f7824 */ /* 0x000fe400078e0214 */
[----:B------:R-:W-:-:S04]  /*1070*/  IMAD.MOV.U32 R20, RZ, RZ, RZ ;  /* 0x000000ffff147224 */ /* 0x000fc800078e00ff */
[----:B------:R-:W-:-:S05]  /*1080*/  IMAD.HI R20, R21, -0x7926fabb, R20 ;  /* 0x86d9054515147827 */ /* 0x000fca00078e0214 */
[----:B------:R-:W-:-:S04]  /*1090*/  SHF.R.U32.HI R23, RZ, 0x1f, R20 ;  /* 0x0000001fff177819 */ /* 0x000fc80000011614 */
[----:B------:R-:W-:Y:S02]  /*10a0*/  LEA.HI.SX32 R23, R20, R23, 0x12 ;  /* 0x0000001714177211 */ /* 0x000fe400078f92ff */
[--C-:B------:R-:W-:Y:S02]  /*10b0*/  SHF.R.S32.HI R20, RZ, 0x1f, R21.reuse ;  /* 0x0000001fff147819 */ /* 0x100fe40000011415 */
[----:B------:R-:W-:Y:S02]  /*10c0*/  PRMT R15, R15, 0x9910, RZ ;  /* 0x000099100f0f7816 */ /* 0x000fe400000000ff */
[----:B------:R-:W-:Y:S01]  /*10d0*/  LEA.HI R22, R20, R21, RZ, 0x6 ;  /* 0x0000001514167211 */ /* 0x000fe200078f30ff */
[----:B------:R-:W-:-:S03]  /*10e0*/  IMAD R20, R23, -0x7980, R21 ;  /* 0xffff868017147824 */ /* 0x000fc600078e0215 */
[----:B------:R-:W-:Y:S01]  /*10f0*/  SHF.R.S32.HI R21, RZ, 0x6, R22 ;  /* 0x00000006ff157819 */ /* 0x000fe20000011416 */
[----:B------:R-:W-:Y:S02]  /*1100*/  IMAD R23, R15, 0x7980, R20 ;  /* 0x000079800f177824 */ /* 0x000fe400078e0214 */
[----:B------:R-:W-:-:S04]  /*1110*/  IMAD.MOV.U32 R20, RZ, RZ, RZ ;  /* 0x000000ffff147224 */ /* 0x000fc800078e00ff */
[----:B------:R-:W-:-:S05]  /*1120*/  IMAD.HI R15, R21, -0x7926fabb, R20 ;  /* 0x86d90545150f7827 */ /* 0x000fca00078e0214 */
[----:B------:R-:W-:-:S04]  /*1130*/  SHF.R.U32.HI R20, RZ, 0x1f, R15 ;  /* 0x0000001fff147819 */ /* 0x000fc8000001160f */
[----:B------:R-:W-:Y:S01]  /*1140*/  LEA.HI.SX32 R20, R15, R20, 0x18 ;  /* 0x000000140f147211 */ /* 0x000fe200078fc2ff */
[----:B------:R-:W-:-:S05]  /*1150*/  VIADD R15, R0, 0xffffa200 ;  /* 0xffffa200000f7836 */ /* 0x000fca0000000000 */
[----:B------:R-:W-:-:S04]  /*1160*/  ISETP.GE.U32.AND P6, PT, R15, 0x180, PT ;  /* 0x000001800f00780c */ /* 0x000fc80003fc6070 */
[----:B------:R-:W-:Y:S01]  /*1170*/  ISETP.LT.AND P5, PT, R4, 0x79e540, !P6 ;  /* 0x0079e5400400780c */ /* 0x000fe200077a1270 */
[----:B------:R-:W-:Y:S02]  /*1180*/  IMAD R25, R20, -0x1e6, R21 ;  /* 0xfffffe1a14197824 */ /* 0x000fe400078e0215 */
[----:B------:R-:W-:Y:S02]  /*1190*/  IMAD.MOV.U32 R22, RZ, RZ, RZ ;  /* 0x000000ffff167224 */ /* 0x000fe400078e00ff */
[----:B0-----:R-:W-:-:S04]  /*11a0*/  IMAD.WIDE R20, R23, 0x4, R34 ;  /* 0x0000000417147825 */ /* 0x001fc800078e0222 */
[----:B------:R-:W-:-:S04]  /*11b0*/  IMAD.MOV.U32 R23, RZ, RZ, RZ ;  /* 0x000000ffff177224 */ /* 0x000fc800078e00ff */
[----:B------:R1:W2:Y:S02]  /*11c0*/  @P5 LDG.E.EL R22, desc[UR4][R20.64] ;  /* 0x0000000414165981 */ /* 0x0002a4000c2e1900 */
[----:B-1----:R-:W-:-:S05]  /*11d0*/  IMAD.WIDE R20, R25, 0x4, R28 ;  /* 0x0000000419147825 */ /* 0x002fca00078e021c */
[----:B------:R-:W3:Y:S01]  /*11e0*/  @P5 LDG.E.EL R23, desc[UR4][R20.64] ;  /* 0x0000000414175981 */ /* 0x000ee2000c2e1900 */
[----:B------:R-:W-:Y:S02]  /*11f0*/  VIADD R30, R26, 0xffe1c880 ;  /* 0xffe1c8801a1e7836 */ /* 0x000fe40000000000 */
[----:B------:R-:W-:Y:S02]  /*1200*/  VIADD R31, R11, 0xffe1c880 ;  /* 0xffe1c8800b1f7836 */ /* 0x000fe40000000000 */
[----:B------:R-:W-:Y:S01]  /*1210*/  VIADD R26, R3, 0xffffa080 ;  /* 0xffffa080031a7836 */ /* 0x000fe20000000000 */
[----:B------:R-:W-:Y:S02]  /*1220*/  P2R R24, PR, RZ, 0x2 ;  /* 0x00000002ff187803 */ /* 0x000fe40000000000 */
[----:B--2---:R-:W-:Y:S02]  /*1230*/  SEL R22, R22, RZ, P5 ;  /* 0x000000ff16167207 */ /* 0x004fe40002800000 */
[----:B---3--:R-:W-:-:S05]  /*1240*/  SEL R23, R23, RZ, P5 ;  /* 0x000000ff17177207 */ /* 0x008fca0002800000 */
[----:B------:R-:W-:Y:S01]  /*1250*/  FADD R25, R22, R23 ;  /* 0x0000001716197221 */ /* 0x000fe20000000000 */
[----:B------:R-:W-:-:S04]  /*1260*/  IMAD R22, R5, 0x2d90, R30 ;  /* 0x00002d9005167824 */ /* 0x000fc800078e021e */
[----:B------:R-:W-:-:S05]  /*1270*/  IMAD.HI R22, R22, 0x59e60383, RZ ;  /* 0x59e6038316167827 */ /* 0x000fca00078e02ff */
        /* <DEDUP_REMOVED lines=8> */
[----:B------:R-:W-:Y:S01]  /*1300*/  PRMT R21, R20, 0x7710, RZ ;  /* 0x0000771014157816 */ /* 0x000fe200000000ff */
[----:B------:R-:W-:-:S04]  /*1310*/  IMAD.HI R20, R30, 0x59e60383, RZ ;  /* 0x59e603831e147827 */ /* 0x000fc800078e02ff */
[----:B------:R-:W-:Y:S01]  /*1320*/  IMAD.IADD R22, R22, 0x1, R21 ;  /* 0x0000000116167824 */ /* 0x000fe200078e0215 */
[----:B------:R-:W-:-:S04]  /*1330*/  SHF.R.U32.HI R21, RZ, 0x1f, R20 ;  /* 0x0000001fff157819 */ /* 0x000fc80000011614 */
[----:B------:R-:W-:Y:S02]  /*1340*/  LEA.HI.SX32 R23, R20, R21, 0x14 ;  /* 0x0000001514177211 */ /* 0x000fe400078fa2ff */
[----:B------:R-:W-:-:S03]  /*1350*/  PRMT R21, R22, 0x9910, RZ ;  /* 0x0000991016157816 */ /* 0x000fc600000000ff */
[----:B------:R-:W-:-:S04]  /*1360*/  IMAD R20, R23, -0x2d90, R30 ;  /* 0xffffd27017147824 */ /* 0x000fc800078e021e */
[----:B------:R-:W-:Y:S02]  /*1370*/  IMAD R21, R21, 0x2d90, R20 ;  /* 0x00002d9015157824 */ /* 0x000fe400078e0214 */
        /* <DEDUP_REMOVED lines=18> */
[----:B------:R-:W0:Y:S01]  /*14a0*/  LDC.64 R22, c[0x0][0x250] ;  /* 0x00009400ff167b82 */ /* 0x000e220000000a00 */
[----:B------:R-:W-:Y:S01]  /*14b0*/  ISETP.LT.U32.AND P5, PT, R26, 0x90, !P0 ;  /* 0x000000901a00780c */ /* 0x000fe200047a1070 */
[----:B------:R-:W-:Y:S02]  /*14c0*/  IMAD.MOV.U32 R26, RZ, RZ, RZ ;  /* 0x000000ffff1a7224 */ /* 0x000fe400078e00ff */
[----:B------:R-:W-:-:S04]  /*14d0*/  IMAD.HI R31, R31, 0x38e38e39, RZ ;  /* 0x38e38e391f1f7827 */ /* 0x000fc800078e02ff */
[----:B0-----:R-:W-:-:S04]  /*14e0*/  IMAD.WIDE R20, R21, 0x4, R22 ;  /* 0x0000000415147825 */ /* 0x001fc800078e0216 */
[----:B------:R-:W-:-:S04]  /*14f0*/  IMAD.WIDE R22, R27, 0x4, R22 ;  /* 0x000000041b167825 */ /* 0x000fc800078e0216 */
[----:B------:R-:W-:Y:S01]  /*1500*/  VIADD R27, R0, 0xffffa080 ;  /* 0xffffa080001b7836 */ /* 0x000fe20000000000 */
[----:B------:R0:W2:Y:S04]  /*1510*/  @P5 LDG.E.EL R26, desc[UR4][R22.64] ;  /* 0x00000004161a5981 */ /* 0x0000a8000c2e1900 */
[----:B------:R-:W-:-:S04]  /*1520*/  ISETP.GE.U32.AND P1, PT, R27, 0x90, PT ;  /* 0x000000901b00780c */ /* 0x000fc80003f26070 */
[----:B------:R-:W-:Y:S02]  /*1530*/  ISETP.LT.AND P6, PT, R4, 0x79e540, !P1 ;  /* 0x0079e5400400780c */ /* 0x000fe40004fc1270 */
[----:B0-----:R-:W-:Y:S01]  /*1540*/  SHF.R.U32.HI R22, RZ, 0x1f, R31 ;  /* 0x0000001fff167819 */ /* 0x001fe2000001161f */
[----:B------:R-:W-:-:S03]  /*1550*/  IMAD.MOV.U32 R27, RZ, RZ, RZ ;  /* 0x000000ffff1b7224 */ /* 0x000fc600078e00ff */
[----:B------:R-:W-:-:S07]  /*1560*/  LEA.HI.SX32 R22, R31, R22, 0x1d ;  /* 0x000000161f167211 */ /* 0x000fce00078feaff */
[----:B------:R0:W3:Y:S01]  /*1570*/  @P6 LDG.E.EL R27, desc[UR4][R20.64] ;  /* 0x00000004141b6981 */ /* 0x0000e2000c2e1900 */
[----:B------:R-:W-:-:S04]  /*1580*/  IMAD.HI R30, R30, 0x38e38e39, RZ ;  /* 0x38e38e391e1e7827 */ /* 0x000fc800078e02ff */
[----:B0-----:R-:W-:-:S05]  /*1590*/  IMAD.HI R20, R22, 0x1948b0fd, RZ ;  /* 0x1948b0fd16147827 */ /* 0x001fca00078e02ff */
[----:B------:R-:W-:-:S04]  /*15a0*/  SHF.R.U32.HI R21, RZ, 0x1f, R20 ;  /* 0x0000001fff157819 */ /* 0x000fc80000011614 */
[----:B------:R-:W-:Y:S02]  /*15b0*/  LEA.HI.SX32 R21, R20, R21, 0x1b ;  /* 0x0000001514157211 */ /* 0x000fe400078fdaff */
[----:B------:R-:W-:-:S03]  /*15c0*/  SHF.R.U32.HI R33, RZ, 0x1f, R30 ;  /* 0x0000001fff217819 */ /* 0x000fc6000001161e */
[----:B------:R-:W-:Y:S01]  /*15d0*/  IMAD R31, R21, -0x144, R22 ;  /* 0xfffffebc151f7824 */ /* 0x000fe200078e0216 */
[----:B------:R-:W-:Y:S01]  /*15e0*/  LEA.HI.SX32 R33, R30, R33, 0x1d ;  /* 0x000000211e217211 */ /* 0x000fe200078feaff */
[----:B------:R-:W0:Y:S04]  /*15f0*/  LDC.64 R22, c[0x0][0x258] ;  /* 0x00009600ff167b82 */ /* 0x000e280000000a00 */
[----:B------:R-:W-:-:S05]  /*1600*/  IMAD.HI R30, R33, 0x1948b0fd, RZ ;  /* 0x1948b0fd211e7827 */ /* 0x000fca00078e02ff */
[----:B------:R-:W-:-:S04]  /*1610*/  SHF.R.U32.HI R32, RZ, 0x1f, R30 ;  /* 0x0000001fff207819 */ /* 0x000fc8000001161e */
[----:B------:R-:W-:Y:S01]  /*1620*/  LEA.HI.SX32 R32, R30, R32, 0x1b ;  /* 0x000000201e207211 */ /* 0x000fe200078fdaff */
[----:B------:R-:W-:-:S04]  /*1630*/  IMAD.MOV.U32 R30, RZ, RZ, RZ ;  /* 0x000000ffff1e7224 */ /* 0x000fc800078e00ff */
[----:B------:R-:W-:-:S04]  /*1640*/  IMAD R33, R32, -0x144, R33 ;  /* 0xfffffebc20217824 */ /* 0x000fc800078e0221 */
[----:B0-----:R-:W-:-:S05]  /*1650*/  IMAD.WIDE R20, R33, 0x4, R22 ;  /* 0x0000000421147825 */ /* 0x001fca00078e0216 */
[----:B------:R0:W2:Y:S01]  /*1660*/  @P6 LDG.E.EL R30, desc[UR4][R20.64] ;  /* 0x00000004141e6981 */ /* 0x0000a2000c2e1900 */
[----:B------:R-:W-:-:S04]  /*1670*/  IMAD.WIDE R22, R31, 0x4, R22 ;  /* 0x000000041f167825 */ /* 0x000fc800078e0216 */
[----:B------:R-:W-:-:S04]  /*1680*/  IMAD R33, R5, -0x1e7950, R4 ;  /* 0xffe186b005217824 */ /* 0x000fc800078e0204 */
[----:B------:R-:W-:-:S04]  /*1690*/  VIADD R33, R33, 0xffe19af0 ;  /* 0xffe19af021217836 */ /* 0x000fc80000000000 */
[----:B0-----:R-:W-:-:S04]  /*16a0*/  IMAD R20, R5, 0x1440, R33 ;  /* 0x0000144005147824 */ /* 0x001fc800078e0221 */
[----:B------:R-:W-:-:S05]  /*16b0*/  IMAD.HI R20, R20, 0x1948b0fd, RZ ;  /* 0x1948b0fd14147827 */ /* 0x000fca00078e02ff */
[----:B------:R-:W-:-:S04]  /*16c0*/  SHF.R.U32.HI R21, RZ, 0x1f, R20 ;  /* 0x0000001fff157819 */ /* 0x000fc80000011614 */
[----:B------:R-:W-:-:S04]  /*16d0*/  LEA.HI R20, R20, R21, RZ, 0x17 ;  /* 0x0000001514147211 */ /* 0x000fc800078fb8ff */
[----:B------:R-:W-:Y:S02]  /*16e0*/  PRMT R21, R20, 0x9910, RZ ;  /* 0x0000991014157816 */ /* 0x000fe400000000ff */
[----:B--2---:R-:W-:Y:S01]  /*16f0*/  SEL R32, R30, RZ, P6 ;  /* 0x000000ff1e207207 */ /* 0x004fe20003000000 */
[----:B------:R-:W-:-:S06]  /*1700*/  IMAD.MOV.U32 R30, RZ, RZ, RZ ;  /* 0x000000ffff1e7224 */ /* 0x000fcc00078e00ff */
[----:B------:R0:W2:Y:S01]  /*1710*/  @P5 LDG.E.EL R30, desc[UR4][R22.64] ;  /* 0x00000004161e5981 */ /* 0x0000a2000c2e1900 */
[----:B------:R-:W-:-:S04]  /*1720*/  SHF.R.S32.HI R21, RZ, 0xf, R21 ;  /* 0x0000000fff157819 */ /* 0x000fc80000011415 */
[----:B------:R-:W-:-:S04]  /*1730*/  LOP3.LUT R21, R21, 0xffff, RZ, 0xc0, !PT ;  /* 0x0000ffff15157812 */ /* 0x000fc800078ec0ff */
[----:B------:R-:W-:-:S04]  /*1740*/  LEA.HI R21, R21, R20, RZ, 0x12 ;  /* 0x0000001415157211 */ /* 0x000fc800078f90ff */
[----:B------:R-:W-:-:S05]  /*1750*/  LOP3.LUT R21, R21, 0x3fc, RZ, 0xc0, !PT ;  /* 0x000003fc15157812 */ /* 0x000fca00078ec0ff */
[----:B------:R-:W-:-:S05]  /*1760*/  IMAD.MOV R21, RZ, RZ, -R21 ;  /* 0x000000ffff157224 */ /* 0x000fca00078e0a15 */
[----:B------:R-:W-:-:S05]  /*1770*/  PRMT R21, R21, 0x7710, RZ ;  /* 0x0000771015157816 */ /* 0x000fca00000000ff */
[----:B------:R-:W-:Y:S02]  /*1780*/  IMAD.IADD R21, R20, 0x1, R21 ;  /* 0x0000000114157824 */ /* 0x000fe400078e0215 */
[----:B------:R-:W-:-:S03]  /*1790*/  IMAD.HI R20, R33, 0x1948b0fd, RZ ;  /* 0x1948b0fd21147827 */ /* 0x000fc600078e02ff */
[----:B------:R-:W-:Y:S02]  /*17a0*/  PRMT R21, R21, 0x9910, RZ ;  /* 0x0000991015157816 */ /* 0x000fe400000000ff */
[----:B0-----:R-:W-:Y:S02]  /*17b0*/  SHF.R.U32.HI R23, RZ, 0x1f, R20 ;  /* 0x0000001fff177819 */ /* 0x001fe40000011614 */
[----:B---3--:R-:W-:Y:S01]  /*17c0*/  SEL R27, R27, RZ, P6 ;  /* 0x000000ff1b1b7207 */ /* 0x008fe20003000000 */
[----:B------:R-:W-:Y:S01]  /*17d0*/  IMAD R21, R21, 0x1440, RZ ;  /* 0x0000144015157824 */ /* 0x000fe200078e02ff */
[----:B------:R-:W-:Y:S02]  /*17e0*/  SEL R31, R26, RZ, P5 ;  /* 0x000000ff1a1f7207 */ /* 0x000fe40002800000 */
[----:B------:R-:W-:Y:S01]  /*17f0*/  LEA.HI.SX32 R20, R20, R23, 0x17 ;  /* 0x0000001714147211 */ /* 0x000fe200078fbaff */
[----:B------:R-:W-:Y:S01]  /*1800*/  FADD R26, R27, R32 ;  /* 0x000000201b1a7221 */ /* 0x000fe20000000000 */
[----:B------:R-:W-:-:S03]  /*1810*/  PRMT R21, R21, 0x9910, RZ ;  /* 0x0000991015157816 */ /* 0x000fc600000000ff */
[----:B------:R-:W-:-:S04]  /*1820*/  IMAD R20, R20, -0x1440, R33 ;  /* 0xffffebc014147824 */ /* 0x000fc800078e0221 */
[----:B------:R-:W-:Y:S01]  /*1830*/  IMAD.IADD R21, R21, 0x1, R20 ;  /* 0x0000000115157824 */ /* 0x000fe200078e0214 */
[----:B------:R-:W-:Y:S02]  /*1840*/  P2R R14, PR, RZ, 0x8 ;  /* 0x00000008ff0e7803 */ /* 0x000fe40000000000 */
[----:B------:R-:W-:Y:S01]  /*1850*/  ISETP.GT.AND P3, PT, R0, 0x600f, PT ;  /* 0x0000600f0000780c */ /* 0x000fe20003f64270 */
[C---:B------:R-:W-:Y:S01]  /*1860*/  VIADD R32, R3.reuse, 0xffffa080 ;  /* 0xffffa08003207836 */ /* 0x040fe20000000000 */
[----:B------:R-:W-:Y:S02]  /*1870*/  ISETP.GT.AND P6, PT, R3, 0x600f, !P0 ;  /* 0x0000600f0300780c */ /* 0x000fe400047c4270 */
[----:B--2---:R-:W-:-:S05]  /*1880*/  SEL R30, R30, RZ, P5 ;  /* 0x000000ff1e1e7207 */ /* 0x004fca0002800000 */
[----:B------:R-:W-:Y:S01]  /*1890*/  FADD R27, R31, R30 ;  /* 0x0000001e1f1b7221 */ /* 0x000fe20000000000 */
[----:B------:R-:W-:-:S04]  /*18a0*/  VIADD R30, R11, 0xffe19af0 ;  /* 0xffe19af00b1e7836 */ /* 0x000fc80000000000 */
        /* <DEDUP_REMOVED lines=14> */
[----:B------:R-:W-:-:S03]  /*1990*/  SHF.R.U32.HI R22, RZ, 0x1f, R23 ;  /* 0x0000001fff167819 */ /* 0x000fc60000011617 */
[----:B------:R-:W-:Y:S01]  /*19a0*/  IMAD R20, R20, 0x1440, RZ ;  /* 0x0000144014147824 */ /* 0x000fe200078e02ff */
[----:B------:R-:W-:-:S04]  /*19b0*/  LEA.HI.SX32 R23, R23, R22, 0x17 ;  /* 0x0000001617177211 */ /* 0x000fc800078fbaff */
[----:B------:R-:W-:Y:S01]  /*19c0*/  PRMT R31, R20, 0x9910, RZ ;  /* 0x00009910141f7816 */ /* 0x000fe200000000ff */
[----:B------:R-:W-:Y:S02]  /*19d0*/  IMAD R20, R23, -0x1440, R30 ;  /* 0xffffebc017147824 */ /* 0x000fe400078e021e */
[----:B------:R-:W0:Y:S01]  /*19e0*/  LDC.64 R22, c[0x0][0x260] ;  /* 0x00009800ff167b82 */ /* 0x000e220000000a00 */
[----:B------:R-:W-:Y:S01]  /*19f0*/  ISETP.LT.AND P5, PT, R4, 0x79e540, P3 ;  /* 0x0079e5400400780c */ /* 0x000fe20001fa1270 */
[----:B------:R-:W-:Y:S01]  /*1a00*/  IMAD.IADD R31, R31, 0x1, R20 ;  /* 0x000000011f1f7824 */ /* 0x000fe200078e0214 */
[----:B------:R-:W-:Y:S01]  /*1a10*/  ISETP.GE.U32.AND P3, PT, R32, 0x90, PT ;  /* 0x000000902000780c */ /* 0x000fe20003f66070 */
[----:B------:R-:W-:Y:S02]  /*1a20*/  IMAD.MOV.U32 R32, RZ, RZ, RZ ;  /* 0x000000ffff207224 */ /* 0x000fe400078e00ff */
[----:B0-----:R-:W-:-:S04]  /*1a30*/  IMAD.WIDE R20, R21, 0x4, R22 ;  /* 0x0000000415147825 */ /* 0x001fc800078e0216 */
[----:B------:R-:W-:-:S04]  /*1a40*/  IMAD.WIDE R22, R31, 0x4, R22 ;  /* 0x000000041f167825 */ /* 0x000fc800078e0216 */
[----:B------:R-:W-:Y:S01]  /*1a50*/  IMAD.MOV.U32 R31, RZ, RZ, RZ ;  /* 0x000000ffff1f7224 */ /* 0x000fe200078e00ff */
[----:B------:R0:W2:Y:S05]  /*1a60*/  @P6 LDG.E.EL R32, desc[UR4][R22.64] ;  /* 0x0000000416206981 */ /* 0x0000aa000c2e1900 */
[----:B------:R1:W3:Y:S01]  /*1a70*/  @P5 LDG.E.EL R31, desc[UR4][R20.64] ;  /* 0x00000004141f5981 */ /* 0x0002e2000c2e1900 */
[----:B0-----:R-:W0:Y:S01]  /*1a80*/  LDC.64 R22, c[0x0][0x268] ;  /* 0x00009a00ff167b82 */ /* 0x001e220000000a00 */
[----:B-1----:R-:W-:-:S04]  /*1a90*/  SHF.R.S32.HI R20, RZ, 0x1f, R33 ;  /* 0x0000001fff147819 */ /* 0x002fc80000011421 */
[----:B------:R-:W-:-:S04]  /*1aa0*/  LEA.HI R33, R20, R33, RZ, 0x4 ;  /* 0x0000002114217211 */ /* 0x000fc800078f20ff */
[----:B------:R-:W-:-:S05]  /*1ab0*/  SHF.R.S32.HI R33, RZ, 0x4, R33 ;  /* 0x00000004ff217819 */ /* 0x000fca0000011421 */
[----:B------:R-:W-:-:S05]  /*1ac0*/  IMAD.HI R20, R33, 0x1948b0fd, RZ ;  /* 0x1948b0fd21147827 */ /* 0x000fca00078e02ff */
[----:B------:R-:W-:-:S04]  /*1ad0*/  SHF.R.U32.HI R21, RZ, 0x1f, R20 ;  /* 0x0000001fff157819 */ /* 0x000fc80000011614 */
[----:B------:R-:W-:-:S05]  /*1ae0*/  LEA.HI.SX32 R20, R20, R21, 0x1b ;  /* 0x0000001514147211 */ /* 0x000fca00078fdaff */
[----:B------:R-:W-:Y:S02]  /*1af0*/  IMAD R20, R20, -0x144, R33 ;  /* 0xfffffebc14147824 */ /* 0x000fe400078e0221 */
[----:B------:R-:W-:Y:S02]  /*1b00*/  IMAD.MOV.U32 R33, RZ, RZ, RZ ;  /* 0x000000ffff217224 */ /* 0x000fe400078e00ff */
[----:B0-----:R-:W-:-:S05]  /*1b10*/  IMAD.WIDE R20, R20, 0x4, R22 ;  /* 0x0000000414147825 */ /* 0x001fca00078e0216 */
[----:B------:R-:W2:Y:S01]  /*1b20*/  @P5 LDG.E.EL R33, desc[UR4][R20.64] ;  /* 0x0000000414215981 */ /* 0x000ea2000c2e1900 */
[----:B---3--:R-:W-:Y:S02]  /*1b30*/  SEL R31, R31, RZ, P5 ;  /* 0x000000ff1f1f7207 */ /* 0x008fe40002800000 */
[----:B--2---:R-:W-:Y:S02]  /*1b40*/  SEL R33, R33, RZ, P5 ;  /* 0x000000ff21217207 */ /* 0x004fe40002800000 */
[----:B------:R-:W-:-:S03]  /*1b50*/  ISETP.GT.AND P5, PT, R0, 0x600f, PT ;  /* 0x0000600f0000780c */ /* 0x000fc60003fa4270 */
[----:B------:R-:W-:-:S05]  /*1b60*/  FADD R31, R31, R33 ;  /* 0x000000211f1f7221 */ /* 0x000fca0000000000 */
[----:B------:R-:W-:Y:S02]  /*1b70*/  @P1 FSEL R26, R31, RZ, P5 ;  /* 0x000000ff1f1a1208 */ /* 0x000fe40002800000 */
[----:B------:R-:W-:-:S04]  /*1b80*/  SHF.R.S32.HI R31, RZ, 0x1f, R30 ;  /* 0x0000001fff1f7819 */ /* 0x000fc8000001141e */
[----:B------:R-:W-:-:S04]  /*1b90*/  LEA.HI R31, R31, R30, RZ, 0x4 ;  /* 0x0000001e1f1f7211 */ /* 0x000fc800078f20ff */
[----:B------:R-:W-:Y:S02]  /*1ba0*/  SHF.R.S32.HI R31, RZ, 0x4, R31 ;  /* 0x00000004ff1f7819 */ /* 0x000fe4000001141f */
[----:B------:R-:W-:-:S03]  /*1bb0*/  ISETP.NE.AND P1, PT, R24, RZ, PT ;  /* 0x000000ff1800720c */ /* 0x000fc60003f25270 */
[----:B------:R-:W-:-:S05]  /*1bc0*/  IMAD.HI R24, R31, 0x1948b0fd, RZ ;  /* 0x1948b0fd1f187827 */ /* 0x000fca00078e02ff */
[----:B------:R-:W-:-:S04]  /*1bd0*/  SHF.R.U32.HI R33, RZ, 0x1f, R24 ;  /* 0x0000001fff217819 */ /* 0x000fc80000011618 */
[----:B------:R-:W-:-:S05]  /*1be0*/  LEA.HI.SX32 R24, R24, R33, 0x1b ;  /* 0x0000002118187211 */ /* 0x000fca00078fdaff */
[----:B------:R-:W-:Y:S01]  /*1bf0*/  IMAD R21, R24, -0x144, R31 ;  /* 0xfffffebc18157824 */ /* 0x000fe200078e021f */
[----:B------:R-:W-:Y:S01]  /*1c00*/  ISETP.GT.AND P5, PT, R3, 0x600f, PT ;  /* 0x0000600f0300780c */ /* 0x000fe20003fa4270 */
[----:B------:R-:W0:Y:S02]  /*1c10*/  LDC.64 R30, c[0x0][0x230] ;  /* 0x00008c00ff1e7b82 */ /* 0x000e240000000a00 */
[----:B------:R-:W-:-:S04]  /*1c20*/  IMAD.WIDE R20, R21, 0x4, R22 ;  /* 0x0000000415147825 */ /* 0x000fc800078e0216 */
[----:B------:R-:W-:-:S06]  /*1c30*/  IMAD.MOV.U32 R22, RZ, RZ, RZ ;  /* 0x000000ffff167224 */ /* 0x000fcc00078e00ff */
[----:B------:R1:W2:Y:S01]  /*1c40*/  @P6 LDG.E.EL R22, desc[UR4][R20.64] ;  /* 0x0000000414166981 */ /* 0x0002a2000c2e1900 */
[----:B------:R-:W-:Y:S02]  /*1c50*/  SEL R23, R32, RZ, P6 ;  /* 0x000000ff20177207 */ /* 0x000fe40003000000 */
[----:B-1----:R-:W-:Y:S02]  /*1c60*/  CS2R R20, SRZ ;  /* 0x0000000000147805 */ /* 0x002fe4000001ff00 */
[----:B------:R-:W-:Y:S02]  /*1c70*/  SEL R8, R8, RZ, P2 ;  /* 0x000000ff08087207 */ /* 0x000fe40001000000 */
[----:B--2---:R-:W-:Y:S02]  /*1c80*/  SEL R22, R22, RZ, P6 ;  /* 0x000000ff16167207 */ /* 0x004fe40003000000 */
[----:B------:R-:W-:-:S03]  /*1c90*/  ISETP.GE.U32.AND P6, PT, R15, 0x180, PT ;  /* 0x000001800f00780c */ /* 0x000fc60003fc6070 */
[----:B------:R-:W-:Y:S01]  /*1ca0*/  FADD R22, R23, R22 ;  /* 0x0000001617167221 */ /* 0x000fe20000000000 */
[----:B------:R-:W-:Y:S02]  /*1cb0*/  @P4 FSEL R2, R25, R26, !P6 ;  /* 0x0000001a19024208 */ /* 0x000fe40007000000 */
[----:B------:R-:W-:Y:S01]  /*1cc0*/  ISETP.GE.U32.AND P4, PT, R13, 0x1800, PT ;  /* 0x000018000d00780c */ /* 0x000fe20003f86070 */
[----:B------:R-:W-:Y:S01]  /*1cd0*/  VIADD R13, R0, 0xffffc000 ;  /* 0xffffc000000d7836 */ /* 0x000fe20000000000 */
[----:B------:R-:W-:-:S04]  /*1ce0*/  @P3 FSEL R27, R22, RZ, P5 ;  /* 0x000000ff161b3208 */ /* 0x000fc80002800000 */
[----:B------:R-:W-:Y:S01]  /*1cf0*/  ISETP.GE.U32.AND P5, PT, R13, 0x1800, PT ;  /* 0x000018000d00780c */ /* 0x000fe20003fa6070 */
[----:B------:R-:W-:Y:S01]  /*1d00*/  VIADD R13, R11, 0xffe42800 ;  /* 0xffe428000b0d7836 */ /* 0x000fe20000000000 */
[----:B------:R-:W-:Y:S01]  /*1d10*/  ISETP.NE.AND P3, PT, R14, RZ, PT ;  /* 0x000000ff0e00720c */ /* 0x000fe20003f65270 */
[----:B------:R-:W-:Y:S02]  /*1d20*/  IMAD.MOV.U32 R14, RZ, RZ, RZ ;  /* 0x000000ffff0e7224 */ /* 0x000fe400078e00ff */
[----:B------:R-:W-:-:S04]  /*1d30*/  IMAD R15, R5, 0x1e600, R13 ;  /* 0x0001e600050f7824 */ /* 0x000fc800078e020d */
[----:B------:R-:W-:-:S05]  /*1d40*/  IMAD.HI R14, R15, -0x7926fabb, R14 ;  /* 0x86d905450f0e7827 */ /* 0x000fca00078e020e */
[----:B------:R-:W-:-:S04]  /*1d50*/  SHF.R.U32.HI R15, RZ, 0x1f, R14 ;  /* 0x0000001fff0f7819 */ /* 0x000fc8000001160e */
[----:B------:R-:W-:Y:S02]  /*1d60*/  LEA.HI R15, R14, R15, RZ, 0x10 ;  /* 0x0000000f0e0f7211 */ /* 0x000fe400078f80ff */
[----:B-----5:R-:W-:Y:S02]  /*1d70*/  SEL R22, R12, RZ, P3 ;  /* 0x000000ff0c167207 */ /* 0x020fe40001800000 */
[----:B------:R-:W-:-:S04]  /*1d80*/  PRMT R12, R15, 0x9910, RZ ;  /* 0x000099100f0c7816 */ /* 0x000fc800000000ff */
[----:B------:R-:W-:-:S04]  /*1d90*/  SHF.R.S32.HI R12, RZ, 0xf, R12 ;  /* 0x0000000fff0c7819 */ /* 0x000fc8000001140c */
[----:B------:R-:W-:-:S04]  /*1da0*/  LOP3.LUT R12, R12, 0xffff, RZ, 0xc0, !PT ;  /* 0x0000ffff0c0c7812 */ /* 0x000fc800078ec0ff */
[----:B------:R-:W-:-:S04]  /*1db0*/  LEA.HI R12, R12, R15, RZ, 0x12 ;  /* 0x0000000f0c0c7211 */ /* 0x000fc800078f90ff */
[----:B------:R-:W-:-:S05]  /*1dc0*/  LOP3.LUT R12, R12, 0xfffc, RZ, 0xc0, !PT ;  /* 0x0000fffc0c0c7812 */ /* 0x000fca00078ec0ff */
[----:B------:R-:W-:Y:S01]  /*1dd0*/  IMAD.MOV R12, RZ, RZ, -R12 ;  /* 0x000000ffff0c7224 */ /* 0x000fe200078e0a0c */
[----:B----4-:R-:W-:Y:S02]  /*1de0*/  SEL R9, R9, RZ, P3 ;  /* 0x000000ff09097207 */ /* 0x010fe40001800000 */
[----:B------:R-:W-:Y:S02]  /*1df0*/  ISETP.LT.AND P3, PT, R4, 0x79e540, !P5 ;  /* 0x0079e5400400780c */ /* 0x000fe40006f61270 */
[----:B------:R-:W-:-:S05]  /*1e00*/  PRMT R12, R12, 0x7710, RZ ;  /* 0x000077100c0c7816 */ /* 0x000fca00000000ff */
[----:B------:R-:W-:Y:S02]  /*1e10*/  IMAD.IADD R15, R15, 0x1, R12 ;  /* 0x000000010f0f7824 */ /* 0x000fe400078e020c */
[----:B------:R-:W-:-:S04]  /*1e20*/  IMAD.MOV.U32 R12, RZ, RZ, RZ ;  /* 0x000000ffff0c7224 */ /* 0x000fc800078e00ff */
[----:B------:R-:W-:Y:S01]  /*1e30*/  IMAD.HI R12, R13, -0x7926fabb, R12 ;  /* 0x86d905450d0c7827 */ /* 0x000fe200078e020c */
[----:B------:R1:W2:Y:S04]  /*1e40*/  @P3 LDG.E.EL R21, desc[UR4][R16.64] ;  /* 0x0000000410153981 */ /* 0x0002a8000c2e1900 */
[----:B------:R3:W4:Y:S01]  /*1e50*/  @P3 LDG.E.EL R20, desc[UR4][R18.64] ;  /* 0x0000000412143981 */ /* 0x000722000c2e1900 */
[----:B-1----:R-:W-:-:S04]  /*1e60*/  SHF.R.U32.HI R17, RZ, 0x1f, R12 ;  /* 0x0000001fff117819 */ /* 0x002fc8000001160c */
[----:B------:R-:W-:Y:S02]  /*1e70*/  LEA.HI.SX32 R17, R12, R17, 0x10 ;  /* 0x000000110c117211 */ /* 0x000fe400078f82ff */
[----:B------:R-:W-:-:S03]  /*1e80*/  PRMT R12, R15, 0x9910, RZ ;  /* 0x000099100f0c7816 */ /* 0x000fc600000000ff */
[----:B------:R-:W-:-:S04]  /*1e90*/  IMAD R17, R17, -0x1e600, R13 ;  /* 0xfffe1a0011117824 */ /* 0x000fc800078e020d */
[----:B------:R-:W-:-:S04]  /*1ea0*/  IMAD R12, R12, 0x1e600, R17 ;  /* 0x0001e6000c0c7824 */ /* 0x000fc800078e0211 */
[----:B0-----:R-:W-:Y:S01]  /*1eb0*/  IMAD.WIDE R14, R12, 0x4, R30 ;  /* 0x000000040c0e7825 */ /* 0x001fe200078e021e */
[----:B------:R-:W-:-:S04]  /*1ec0*/  SHF.R.S32.HI R12, RZ, 0x1f, R13 ;  /* 0x0000001fff0c7819 */ /* 0x000fc8000001140d */
[----:B------:R-:W-:-:S04]  /*1ed0*/  LEA.HI R12, R12, R13, RZ, 0x8 ;  /* 0x0000000d0c0c7211 */ /* 0x000fc800078f40ff */
[----:B------:R-:W-:-:S04]  /*1ee0*/  SHF.R.U32.HI R12, RZ, 0x8, R12 ;  /* 0x00000008ff0c7819 */ /* 0x000fc8000001160c */
[----:B------:R-:W-:-:S05]  /*1ef0*/  PRMT R13, R12, 0x9910, RZ ;  /* 0x000099100c0d7816 */ /* 0x000fca00000000ff */
[----:B------:R-:W-:-:S05]  /*1f00*/  IMAD R16, R13, 0x436d, RZ ;  /* 0x0000436d0d107824 */ /* 0x000fca00078e02ff */
[----:B------:R-:W-:-:S04]  /*1f10*/  SHF.R.S32.HI R13, RZ, 0x10, R16 ;  /* 0x00000010ff0d7819 */ /* 0x000fc80000011410 */
[----:B------:R-:W-:-:S04]  /*1f20*/  LOP3.LUT R13, R13, 0xffff, RZ, 0xc0, !PT ;  /* 0x0000ffff0d0d7812 */ /* 0x000fc800078ec0ff */
[----:B------:R-:W-:-:S04]  /*1f30*/  SHF.R.U32.HI R13, RZ, 0xf, R13 ;  /* 0x0000000fff0d7819 */ /* 0x000fc8000001160d */
[----:B------:R-:W-:-:S04]  /*1f40*/  LEA.HI.SX32 R13, R16, R13, 0x9 ;  /* 0x0000000d100d7211 */ /* 0x000fc800078f4aff */
[----:B------:R-:W-:-:S05]  /*1f50*/  PRMT R13, R13, 0x9910, RZ ;  /* 0x000099100d0d7816 */ /* 0x000fca00000000ff */
[----:B------:R-:W-:-:S04]  /*1f60*/  IMAD R13, R13, 0x1e6, RZ ;  /* 0x000001e60d0d7824 */ /* 0x000fc800078e02ff */
[----:B------:R-:W-:-:S05]  /*1f70*/  IMAD.MOV R13, RZ, RZ, -R13 ;  /* 0x000000ffff0d7224 */ /* 0x000fca00078e0a0d */
[----:B------:R-:W-:Y:S01]  /*1f80*/  PRMT R13, R13, 0x7710, RZ ;  /* 0x000077100d0d7816 */ /* 0x000fe200000000ff */
[----:B------:R-:W-:-:S04]  /*1f90*/  VIADD R16, R3, 0xffffa800 ;  /* 0xffffa80003107836 */ /* 0x000fc80000000000 */
[----:B------:R-:W-:Y:S01]  /*1fa0*/  IMAD.IADD R12, R12, 0x1, R13 ;  /* 0x000000010c0c7824 */ /* 0x000fe200078e020d */
[----:B------:R-:W-:Y:S02]  /*1fb0*/  SEL R17, R10, RZ, P2 ;  /* 0x000000ff0a117207 */ /* 0x000fe40001000000 */
[----:B------:R-:W-:Y:S02]  /*1fc0*/  ISETP.LT.U32.AND P2, PT, R16, 0x600, !P0 ;  /* 0x000006001000780c */ /* 0x000fe40004741070 */
[----:B------:R-:W-:Y:S02]  /*1fd0*/  PRMT R13, R12, 0x9910, RZ ;  /* 0x000099100c0d7816 */ /* 0x000fe400000000ff */
[----:B------:R-:W-:-:S03]  /*1fe0*/  SEL R12, R6, RZ, P1 ;  /* 0x000000ff060c7207 */ /* 0x000fc60000800000 */
[----:B------:R-:W-:Y:S01]  /*1ff0*/  IMAD.WIDE R36, R13, 0x4, R36 ;  /* 0x000000040d247825 */ /* 0x000fe200078e0224 */
[----:B------:R-:W-:Y:S02]  /*2000*/  SEL R13, R7, RZ, P1 ;  /* 0x000000ff070d7207 */ /* 0x000fe40000800000 */
[----:B------:R-:W-:Y:S01]  /*2010*/  ISETP.GE.U32.AND P1, PT, R16, 0x600, PT ;  /* 0x000006001000780c */ /* 0x000fe20003f26070 */
[----:B------:R-:W-:Y:S02]  /*2020*/  IMAD.MOV.U32 R16, RZ, RZ, RZ ;  /* 0x000000ffff107224 */ /* 0x000fe400078e00ff */
[----:B---3--:R-:W-:-:S04]  /*2030*/  IMAD.MOV.U32 R18, RZ, RZ, RZ ;  /* 0x000000ffff127224 */ /* 0x008fc800078e00ff */
[----:B------:R-:W3:Y:S04]  /*2040*/  @P2 LDG.E.EL R16, desc[UR4][R14.64] ;  /* 0x000000040e102981 */ /* 0x000ee8000c2e1900 */
[----:B------:R-:W5:Y:S01]  /*2050*/  @P2 LDG.E.EL R18, desc[UR4][R36.64] ;  /* 0x0000000424122981 */ /* 0x000f62000c2e1900 */
[----:B------:R-:W-:Y:S02]  /*2060*/  VIADD R7, R11, 0xffe24200 ;  /* 0xffe242000b077836 */ /* 0x000fe40000000000 */
[----:B------:R-:W-:Y:S02]  /*2070*/  IMAD.MOV.U32 R10, RZ, RZ, RZ ;  /* 0x000000ffff0a7224 */ /* 0x000fe400078e00ff */
[----:B------:R-:W-:-:S04]  /*2080*/  IMAD R11, R5, 0x7980, R7 ;  /* 0x00007980050b7824 */ /* 0x000fc800078e0207 */
[----:B------:R-:W-:-:S05]  /*2090*/  IMAD.HI R10, R11, -0x7926fabb, R10 ;  /* 0x86d905450b0a7827 */ /* 0x000fca00078e020a */
        /* <DEDUP_REMOVED lines=14> */
[----:B------:R-:W-:-:S03]  /*2180*/  PRMT R5, R5, 0x9910, RZ ;  /* 0x0000991005057816 */ /* 0x000fc600000000ff */
[----:B------:R-:W-:-:S04]  /*2190*/  IMAD R6, R11, -0x7980, R7 ;  /* 0xffff86800b067824 */ /* 0x000fc800078e0207 */
[----:B------:R-:W-:-:S04]  /*21a0*/  IMAD R5, R5, 0x7980, R6 ;  /* 0x0000798005057824 */ /* 0x000fc800078e0206 */
[----:B------:R-:W-:Y:S01]  /*21b0*/  IMAD.WIDE R34, R5, 0x4, R34 ;  /* 0x0000000405227825 */ /* 0x000fe200078e0222 */
[----:B------:R-:W-:-:S04]  /*21c0*/  SHF.R.S32.HI R5, RZ, 0x1f, R7 ;  /* 0x0000001fff057819 */ /* 0x000fc80000011407 */
[----:B------:R-:W-:Y:S01]  /*21d0*/  LEA.HI R5, R5, R7, RZ, 0x6 ;  /* 0x0000000705057211 */ /* 0x000fe200078f30ff */
[----:B------:R-:W-:-:S03]  /*21e0*/  IMAD.MOV.U32 R6, RZ, RZ, RZ ;  /* 0x000000ffff067224 */ /* 0x000fc600078e00ff */
[----:B------:R-:W-:-:S05]  /*21f0*/  SHF.R.S32.HI R7, RZ, 0x6, R5 ;  /* 0x00000006ff077819 */ /* 0x000fca0000011405 */
[----:B------:R-:W-:-:S05]  /*2200*/  IMAD.HI R5, R7, -0x7926fabb, R6 ;  /* 0x86d9054507057827 */ /* 0x000fca00078e0206 */
[----:B------:R-:W-:-:S04]  /*2210*/  SHF.R.U32.HI R6, RZ, 0x1f, R5 ;  /* 0x0000001fff067819 */ /* 0x000fc80000011605 */
[----:B------:R-:W-:Y:S01]  /*2220*/  LEA.HI.SX32 R6, R5, R6, 0x18 ;  /* 0x0000000605067211 */ /* 0x000fe200078fc2ff */
[----:B------:R-:W-:-:S04]  /*2230*/  VIADD R5, R3, 0xffffa200 ;  /* 0xffffa20003057836 */ /* 0x000fc80000000000 */
[----:B------:R-:W-:Y:S02]  /*2240*/  IMAD R7, R6, -0x1e6, R7 ;  /* 0xfffffe1a06077824 */ /* 0x000fe400078e0207 */
[----:B------:R-:W-:Y:S02]  /*2250*/  IMAD.MOV.U32 R10, RZ, RZ, RZ ;  /* 0x000000ffff0a7224 */ /* 0x000fe400078e00ff */
[----:B------:R-:W-:Y:S02]  /*2260*/  IMAD.WIDE R28, R7, 0x4, R28 ;  /* 0x00000004071c7825 */ /* 0x000fe400078e021c */
[----:B------:R-:W0:Y:S01]  /*2270*/  LDC.64 R6, c[0x0][0x270] ;  /* 0x00009c00ff067b82 */ /* 0x000e220000000a00 */
[----:B--2---:R-:W-:Y:S02]  /*2280*/  SEL R21, R21, RZ, P3 ;  /* 0x000000ff15157207 */ /* 0x004fe40001800000 */
[----:B----4-:R-:W-:Y:S02]  /*2290*/  SEL R20, R20, RZ, P3 ;  /* 0x000000ff14147207 */ /* 0x010fe40001800000 */
[----:B------:R-:W-:-:S02]  /*22a0*/  ISETP.GE.U32.AND P3, PT, R5, 0x180, PT ;  /* 0x000001800500780c */ /* 0x000fc40003f66070 */
[----:B---3--:R-:W-:Y:S02]  /*22b0*/  SEL R11, R16, RZ, P2 ;  /* 0x000000ff100b7207 */ /* 0x008fe40001000000 */
[----:B-----5:R-:W-:Y:S02]  /*22c0*/  SEL R18, R18, RZ, P2 ;  /* 0x000000ff12127207 */ /* 0x020fe40001000000 */
[----:B------:R-:W-:Y:S01]  /*22d0*/  ISETP.LT.U32.AND P2, PT, R5, 0x180, !P0 ;  /* 0x000001800500780c */ /* 0x000fe20004741070 */
[----:B------:R-:W-:-:S12]  /*22e0*/  IMAD.MOV.U32 R5, RZ, RZ, RZ ;  /* 0x000000ffff057224 */ /* 0x000fd800078e00ff */
[----:B------:R-:W2:Y:S04]  /*22f0*/  @P2 LDG.E.EL R5, desc[UR4][R34.64] ;  /* 0x0000000422052981 */ /* 0x000ea8000c2e1900 */
[----:B------:R-:W3:Y:S01]  /*2300*/  @P2 LDG.E.EL R10, desc[UR4][R28.64] ;  /* 0x000000041c0a2981 */ /* 0x000ee2000c2e1900 */
[----:B------:R-:W-:Y:S01]  /*2310*/  ISETP.GE.AND P6, PT, R0, 0x4000, PT ;  /* 0x000040000000780c */ /* 0x000fe20003fc6270 */
[----:B------:R-:W-:Y:S01]  /*2320*/  FADD R18, R11, R18 ;  /* 0x000000120b127221 */ /* 0x000fe20000000000 */
[----:B------:R-:W-:Y:S01]  /*2330*/  FADD R17, R8, R17 ;  /* 0x0000001108117221 */ /* 0x000fe20000000000 */
[----:B------:R-:W-:Y:S01]  /*2340*/  FADD R21, R20, R21 ;  /* 0x0000001514157221 */ /* 0x000fe20000000000 */
[----:B------:R-:W-:Y:S01]  /*2350*/  FADD R22, R22, R9 ;  /* 0x0000000916167221 */ /* 0x000fe20000000000 */
[----:B------:R-:W-:Y:S01]  /*2360*/  FADD R23, R12, R13 ;  /* 0x0000000d0c177221 */ /* 0x000fe20000000000 */
[----:B0-----:R-:W-:-:S07]  /*2370*/  IMAD.WIDE R6, R4, 0x4, R6 ;  /* 0x0000000404067825 */ /* 0x001fce00078e0206 */
[----:B------:R-:W-:Y:S02]  /*2380*/  @P6 FSEL R22, R21, R2, !P5 ;  /* 0x0000000215166208 */ /* 0x000fe40006800000 */
[----:B--2---:R-:W-:Y:S02]  /*2390*/  SEL R5, R5, RZ, P2 ;  /* 0x000000ff05057207 */ /* 0x004fe40001000000 */
[----:B---3--:R-:W-:Y:S02]  /*23a0*/  SEL R10, R10, RZ, P2 ;  /* 0x000000ff0a0a7207 */ /* 0x008fe40001000000 */
[----:B------:R-:W-:-:S03]  /*23b0*/  ISETP.GE.AND P2, PT, R3, 0x4000, PT ;  /* 0x000040000300780c */ /* 0x000fc60003f46270 */
[----:B------:R-:W-:-:S05]  /*23c0*/  FADD R10, R5, R10 ;  /* 0x0000000a050a7221 */ /* 0x000fca0000000000 */
[----:B------:R-:W-:-:S05]  /*23d0*/  @P1 FSEL R18, R10, R27, !P3 ;  /* 0x0000001b0a121208 */ /* 0x000fca0005800000 */
[----:B------:R-:W-:Y:S01]  /*23e0*/  @P2 FSEL R23, R17, R18, !P4 ;  /* 0x0000001211172208 */ /* 0x000fe20006000000 */
[----:B------:R-:W-:Y:S06]  /*23f0*/  @P0 EXIT ;  /* 0x000000000000094d */ /* 0x000fec0003800000 */
[----:B------:R-:W-:Y:S01]  /*2400*/  STG.E.64 desc[UR4][R6.64], R22 ;  /* 0x0000001606007986 */ /* 0x000fe2000c101b04 */
[----:B------:R-:W-:Y:S05]  /*2410*/  EXIT ;  /* 0x000000000000794d */ /* 0x000fea0003800000 */
.L_x_0:
[----:B------:R-:W-:-:S00]  /*2420*/  BRA `(.L_x_0) ;  /* 0xfffffffc00fc7947 */ /* 0x000fc0000383ffff */
[----:B------:R-:W-:-:S00]  /*2430*/  NOP ;  /* 0x0000000000007918 */ /* 0x000fc00000000000 */
        /* <DEDUP_REMOVED lines=12> */
.L_x_1:


//--------------------- .nv.constant0.triton_poi_fused_cat_20 --------------------------
	.section	.nv.constant0.triton_poi_fused_cat_20,"a",@progbits
	.sectionflags	@""
	.align	4
.nv.constant0.triton_poi_fused_cat_20:
	.zero		636
